	.target	sm_100a

	.elftype	@"ET_EXEC"


//--------------------- .note.nv.tkinfo           --------------------------
	.section	.note.nv.tkinfo,"",@"SHT_NOTE"
	.sectionflags	@"SHF_NOTE_NV_TKINFO"
	.tkinfo
        /*0018*/ 	.word	0x00000002
        /*0030*/ 	.string	""
        /*0030*/ 	.string	"ptxas"
        /*0030*/ 	.string	"Cuda compilation tools, release 13.0, V13.0.88"
        /*0030*/ 	.string	"Build cuda_13.0.r13.0/compiler.36424714_0"
        /*0030*/ 	.string	"-arch sm_100a -m 64 "



//--------------------- .note.nv.cuinfo           --------------------------
	.section	.note.nv.cuinfo,"",@"SHT_NOTE"
	.sectionflags	@"SHF_NOTE_NV_CUINFO"
        /*0018*/ 	.short	0x0002
        /*001a*/ 	.short	0x0064
        /*001c*/ 	.short	0x0082
	.zero		2


//--------------------- .nv.info                  --------------------------
	.section	.nv.info,"",@"SHT_CUDA_INFO"
	.align	4


	//----- nvinfo : EIATTR_REGCOUNT
	.align		4
        /*0000*/ 	.byte	0x04, 0x2f
        /*0002*/ 	.short	(.L_19 - .L_18)
	.align		4
.L_18:
        /*0004*/ 	.word	index@(_ZN7cutlass13device_kernelINS_4gemm6kernel13GemmUniversalIN4cute5tupleIJiiiiEEENS1_10collective13CollectiveMmaINS1_46MainloopSm100TmaUmmaWarpSpecializedBlockScaledILi28ELi2ELi2ENS5_IJNS4_1CILi1EEENSA_ILi2EEESB_EEEEENS5_IJNSA_ILi128EEENSA_ILi64EEESG_EEENS5_IJNS_12float_e2m1_tENS_13float_ue4m3_tEEEENS5_IJNS5_IJlSB_lEEENS4_6LayoutINS5_IJNS5_IJNS5_IJNSA_ILi32EEENSA_ILi4EEEEEEiEEENS5_IJNS5_IJNSA_ILi16EEESO_EEEiEEENS5_IJSB_iEEEEEENS5_IJST_NS5_IJNS5_IJNSA_ILi0EEESB_EEENSA_ILi512EEEEEENS5_IJSW_iEEEEEEEEEEESK_S13_NS4_8TiledMMAINS4_8MMA_AtomIJNS4_17SM100_MMA_MXF4_SSISI_SI_fSJ_Li128ELi64ELi16ELNS4_4UMMA5MajorE0ELS18_0ELNS17_7ScaleInE0ELS19_0EEEEEENSM_INS5_IJSB_SB_SB_EEENS5_IJSW_SW_SW_EEEEENS5_IJNS4_10UnderscoreES1F_S1F_EEEEENS5_IJNS4_23SM90_TMA_LOAD_MULTICASTES1I_EEENS5_IJNS4_14ComposedLayoutINS4_7SwizzleILi1ELi4ELi3EEENS4_18smem_ptr_flag_bitsILi4EEENSM_INS5_IJNSA_ILi8EEESG_EEENS5_IJSG_SB_EEEEEEENSM_INS5_IJNS5_IJNS5_IJSP_SB_EEESS_EEESB_NS5_IJSB_SB_EEEEEENS5_IJNS5_IJNS5_IJSS_SY_EEESX_EEESW_NS5_IJSO_SY_EEEEEEEEEEEvNS4_8identityENS5_IJNS4_13SM90_TMA_LOADES25_EEES23_vS24_EENS_8epilogue10collective18CollectiveEpilogueINS28_23Sm100TmaWarpSpecializedILi3ELi2ELi32ELb1ELb0EEEJSH_NS5_IJNSM_ISF_SB_EENSM_ISN_SB_EEEEENS_10bfloat16_tESL_S2G_SL_NS28_6fusion15FusionCallbacksIS2C_NS2H_17LinearCombinationIS2G_fS2G_fLNS_15FloatRoundStyleE2EEESH_S2F_JEEENS4_5SM1004TMEM4LOAD26SM100_TMEM_LOAD_32dp32b32xES25_NS1K_INS1L_ILi2ELi4ELi3EEENS1N_ILi16EEENSM_INS5_IJS1P_SN_EEENS5_IJSN_SB_EEEEEEENS4_39AutoVectorizingCopyWithAssumedAlignmentILi128EEENS4_14SM90_TMA_STOREES2W_S2Y_S2Y_EEEvvEEEEvNT_6ParamsE)
        /*0008*/ 	.word	0x0000006f


	//----- nvinfo : EIATTR_FRAME_SIZE
	.align		4
.L_19:
        /*000c*/ 	.byte	0x04, 0x11
        /*000e*/ 	.short	(.L_21 - .L_20)
	.align		4
.L_20:
        /*0010*/ 	.word	index@($__internal_2_$__cuda_sm10x_tcgen05_guardrail_trap_unallocated_columns_being_dealloced)
        /*0014*/ 	.word	0x00000000


	//----- nvinfo : EIATTR_FRAME_SIZE
	.align		4
.L_21:
        /*0018*/ 	.byte	0x04, 0x11
        /*001a*/ 	.short	(.L_23 - .L_22)
	.align		4
.L_22:
        /*001c*/ 	.word	index@($__internal_1_$__cuda_sm10x_tcgen05_guardrail_trap_phase_invalid_during_alloc)
        /*0020*/ 	.word	0x00000000


	//----- nvinfo : EIATTR_FRAME_SIZE
	.align		4
.L_23:
        /*0024*/ 	.byte	0x04, 0x11
        /*0026*/ 	.short	(.L_25 - .L_24)
	.align		4
.L_24:
        /*0028*/ 	.word	index@($__internal_0_$__cuda_sm10x_tcgen05_guardrail_trap_col_being_dealloced_not_returned_by_alloc)
        /*002c*/ 	.word	0x00000000


	//----- nvinfo : EIATTR_FRAME_SIZE
	.align		4
.L_25:
        /*0030*/ 	.byte	0x04, 0x11
        /*0032*/ 	.short	(.L_27 - .L_26)
	.align		4
.L_26:
        /*0034*/ 	.word	index@(_ZN7cutlass13device_kernelINS_4gemm6kernel13GemmUniversalIN4cute5tupleIJiiiiEEENS1_10collective13CollectiveMmaINS1_46MainloopSm100TmaUmmaWarpSpecializedBlockScaledILi28ELi2ELi2ENS5_IJNS4_1CILi1EEENSA_ILi2EEESB_EEEEENS5_IJNSA_ILi128EEENSA_ILi64EEESG_EEENS5_IJNS_12float_e2m1_tENS_13float_ue4m3_tEEEENS5_IJNS5_IJlSB_lEEENS4_6LayoutINS5_IJNS5_IJNS5_IJNSA_ILi32EEENSA_ILi4EEEEEEiEEENS5_IJNS5_IJNSA_ILi16EEESO_EEEiEEENS5_IJSB_iEEEEEENS5_IJST_NS5_IJNS5_IJNSA_ILi0EEESB_EEENSA_ILi512EEEEEENS5_IJSW_iEEEEEEEEEEESK_S13_NS4_8TiledMMAINS4_8MMA_AtomIJNS4_17SM100_MMA_MXF4_SSISI_SI_fSJ_Li128ELi64ELi16ELNS4_4UMMA5MajorE0ELS18_0ELNS17_7ScaleInE0ELS19_0EEEEEENSM_INS5_IJSB_SB_SB_EEENS5_IJSW_SW_SW_EEEEENS5_IJNS4_10UnderscoreES1F_S1F_EEEEENS5_IJNS4_23SM90_TMA_LOAD_MULTICASTES1I_EEENS5_IJNS4_14ComposedLayoutINS4_7SwizzleILi1ELi4ELi3EEENS4_18smem_ptr_flag_bitsILi4EEENSM_INS5_IJNSA_ILi8EEESG_EEENS5_IJSG_SB_EEEEEEENSM_INS5_IJNS5_IJNS5_IJSP_SB_EEESS_EEESB_NS5_IJSB_SB_EEEEEENS5_IJNS5_IJNS5_IJSS_SY_EEESX_EEESW_NS5_IJSO_SY_EEEEEEEEEEEvNS4_8identityENS5_IJNS4_13SM90_TMA_LOADES25_EEES23_vS24_EENS_8epilogue10collective18CollectiveEpilogueINS28_23Sm100TmaWarpSpecializedILi3ELi2ELi32ELb1ELb0EEEJSH_NS5_IJNSM_ISF_SB_EENSM_ISN_SB_EEEEENS_10bfloat16_tESL_S2G_SL_NS28_6fusion15FusionCallbacksIS2C_NS2H_17LinearCombinationIS2G_fS2G_fLNS_15FloatRoundStyleE2EEESH_S2F_JEEENS4_5SM1004TMEM4LOAD26SM100_TMEM_LOAD_32dp32b32xES25_NS1K_INS1L_ILi2ELi4ELi3EEENS1N_ILi16EEENSM_INS5_IJS1P_SN_EEENS5_IJSN_SB_EEEEEEENS4_39AutoVectorizingCopyWithAssumedAlignmentILi128EEENS4_14SM90_TMA_STOREES2W_S2Y_S2Y_EEEvvEEEEvNT_6ParamsE)
        /*0038*/ 	.word	0x00000000


	//----- nvinfo : EIATTR_MIN_STACK_SIZE
	.align		4
.L_27:
        /*003c*/ 	.byte	0x04, 0x12
        /*003e*/ 	.short	(.L_29 - .L_28)
	.align		4
.L_28:
        /*0040*/ 	.word	index@(_ZN7cutlass13device_kernelINS_4gemm6kernel13GemmUniversalIN4cute5tupleIJiiiiEEENS1_10collective13CollectiveMmaINS1_46MainloopSm100TmaUmmaWarpSpecializedBlockScaledILi28ELi2ELi2ENS5_IJNS4_1CILi1EEENSA_ILi2EEESB_EEEEENS5_IJNSA_ILi128EEENSA_ILi64EEESG_EEENS5_IJNS_12float_e2m1_tENS_13float_ue4m3_tEEEENS5_IJNS5_IJlSB_lEEENS4_6LayoutINS5_IJNS5_IJNS5_IJNSA_ILi32EEENSA_ILi4EEEEEEiEEENS5_IJNS5_IJNSA_ILi16EEESO_EEEiEEENS5_IJSB_iEEEEEENS5_IJST_NS5_IJNS5_IJNSA_ILi0EEESB_EEENSA_ILi512EEEEEENS5_IJSW_iEEEEEEEEEEESK_S13_NS4_8TiledMMAINS4_8MMA_AtomIJNS4_17SM100_MMA_MXF4_SSISI_SI_fSJ_Li128ELi64ELi16ELNS4_4UMMA5MajorE0ELS18_0ELNS17_7ScaleInE0ELS19_0EEEEEENSM_INS5_IJSB_SB_SB_EEENS5_IJSW_SW_SW_EEEEENS5_IJNS4_10UnderscoreES1F_S1F_EEEEENS5_IJNS4_23SM90_TMA_LOAD_MULTICASTES1I_EEENS5_IJNS4_14ComposedLayoutINS4_7SwizzleILi1ELi4ELi3EEENS4_18smem_ptr_flag_bitsILi4EEENSM_INS5_IJNSA_ILi8EEESG_EEENS5_IJSG_SB_EEEEEEENSM_INS5_IJNS5_IJNS5_IJSP_SB_EEESS_EEESB_NS5_IJSB_SB_EEEEEENS5_IJNS5_IJNS5_IJSS_SY_EEESX_EEESW_NS5_IJSO_SY_EEEEEEEEEEEvNS4_8identityENS5_IJNS4_13SM90_TMA_LOADES25_EEES23_vS24_EENS_8epilogue10collective18CollectiveEpilogueINS28_23Sm100TmaWarpSpecializedILi3ELi2ELi32ELb1ELb0EEEJSH_NS5_IJNSM_ISF_SB_EENSM_ISN_SB_EEEEENS_10bfloat16_tESL_S2G_SL_NS28_6fusion15FusionCallbacksIS2C_NS2H_17LinearCombinationIS2G_fS2G_fLNS_15FloatRoundStyleE2EEESH_S2F_JEEENS4_5SM1004TMEM4LOAD26SM100_TMEM_LOAD_32dp32b32xES25_NS1K_INS1L_ILi2ELi4ELi3EEENS1N_ILi16EEENSM_INS5_IJS1P_SN_EEENS5_IJSN_SB_EEEEEEENS4_39AutoVectorizingCopyWithAssumedAlignmentILi128EEENS4_14SM90_TMA_STOREES2W_S2Y_S2Y_EEEvvEEEEvNT_6ParamsE)
        /*0044*/ 	.word	0x00000000
.L_29:


//--------------------- .nv.compat                --------------------------
	.section	.nv.compat,"",@"SHT_CUDA_COMPAT_INFO"
	.align	4
        /*0000*/ 	.byte	0x02, 0x09, 0x01, 0x00, 0x02, 0x02, 0x02, 0x00, 0x02, 0x05, 0x05, 0x00, 0x03, 0x07, 0x01, 0x01
        /*0010*/ 	.byte	0x02, 0x03, 0x01, 0x00, 0x02, 0x06, 0x01, 0x00, 0x04, 0x0b, 0x08, 0x00, 0x09, 0x00, 0x00, 0x00
        /*0020*/ 	.byte	0x00, 0x00, 0x00, 0x00


//--------------------- .nv.info._ZN7cutlass13device_kernelINS_4gemm6kernel13GemmUniversalIN4cute5tupleIJiiiiEEENS1_10collective13CollectiveMmaINS1_46MainloopSm100TmaUmmaWarpSpecializedBlockScaledILi28ELi2ELi2ENS5_IJNS4_1CILi1EEENSA_ILi2EEESB_EEEEENS5_IJNSA_ILi128EEENSA_ILi64EEESG_EEENS5_IJNS_12float_e2m1_tENS_13float_ue4m3_tEEEENS5_IJNS5_IJlSB_lEEENS4_6LayoutINS5_IJNS5_IJNS5_IJNSA_ILi32EEENSA_ILi4EEEEEEiEEENS5_IJNS5_IJNSA_ILi16EEESO_EEEiEEENS5_IJSB_iEEEEEENS5_IJST_NS5_IJNS5_IJNSA_ILi0EEESB_EEENSA_ILi512EEEEEENS5_IJSW_iEEEEEEEEEEESK_S13_NS4_8TiledMMAINS4_8MMA_AtomIJNS4_17SM100_MMA_MXF4_SSISI_SI_fSJ_Li128ELi64ELi16ELNS4_4UMMA5MajorE0ELS18_0ELNS17_7ScaleInE0ELS19_0EEEEEENSM_INS5_IJSB_SB_SB_EEENS5_IJSW_SW_SW_EEEEENS5_IJNS4_10UnderscoreES1F_S1F_EEEEENS5_IJNS4_23SM90_TMA_LOAD_MULTICASTES1I_EEENS5_IJNS4_14ComposedLayoutINS4_7SwizzleILi1ELi4ELi3EEENS4_18smem_ptr_flag_bitsILi4EEENSM_INS5_IJNSA_ILi8EEESG_EEENS5_IJSG_SB_EEEEEEENSM_INS5_IJNS5_IJNS5_IJSP_SB_EEESS_EEESB_NS5_IJSB_SB_EEEEEENS5_IJNS5_IJNS5_IJSS_SY_EEESX_EEESW_NS5_IJSO_SY_EEEEEEEEEEEvNS4_8identityENS5_IJNS4_13SM90_TMA_LOADES25_EEES23_vS24_EENS_8epilogue10collective18CollectiveEpilogueINS28_23Sm100TmaWarpSpecializedILi3ELi2ELi32ELb1ELb0EEEJSH_NS5_IJNSM_ISF_SB_EENSM_ISN_SB_EEEEENS_10bfloat16_tESL_S2G_SL_NS28_6fusion15FusionCallbacksIS2C_NS2H_17LinearCombinationIS2G_fS2G_fLNS_15FloatRoundStyleE2EEESH_S2F_JEEENS4_5SM1004TMEM4LOAD26SM100_TMEM_LOAD_32dp32b32xES25_NS1K_INS1L_ILi2ELi4ELi3EEENS1N_ILi16EEENSM_INS5_IJS1P_SN_EEENS5_IJSN_SB_EEEEEEENS4_39AutoVectorizingCopyWithAssumedAlignmentILi128EEENS4_14SM90_TMA_STOREES2W_S2Y_S2Y_EEEvvEEEEvNT_6ParamsE --------------------------
	.section	.nv.info._ZN7cutlass13device_kernelINS_4gemm6kernel13GemmUniversalIN4cute5tupleIJiiiiEEENS1_10collective13CollectiveMmaINS1_46MainloopSm100TmaUmmaWarpSpecializedBlockScaledILi28ELi2ELi2ENS5_IJNS4_1CILi1EEENSA_ILi2EEESB_EEEEENS5_IJNSA_ILi128EEENSA_ILi64EEESG_EEENS5_IJNS_12float_e2m1_tENS_13float_ue4m3_tEEEENS5_IJNS5_IJlSB_lEEENS4_6LayoutINS5_IJNS5_IJNS5_IJNSA_ILi32EEENSA_ILi4EEEEEEiEEENS5_IJNS5_IJNSA_ILi16EEESO_EEEiEEENS5_IJSB_iEEEEEENS5_IJST_NS5_IJNS5_IJNSA_ILi0EEESB_EEENSA_ILi512EEEEEENS5_IJSW_iEEEEEEEEEEESK_S13_NS4_8TiledMMAINS4_8MMA_AtomIJNS4_17SM100_MMA_MXF4_SSISI_SI_fSJ_Li128ELi64ELi16ELNS4_4UMMA5MajorE0ELS18_0ELNS17_7ScaleInE0ELS19_0EEEEEENSM_INS5_IJSB_SB_SB_EEENS5_IJSW_SW_SW_EEEEENS5_IJNS4_10UnderscoreES1F_S1F_EEEEENS5_IJNS4_23SM90_TMA_LOAD_MULTICASTES1I_EEENS5_IJNS4_14ComposedLayoutINS4_7SwizzleILi1ELi4ELi3EEENS4_18smem_ptr_flag_bitsILi4EEENSM_INS5_IJNSA_ILi8EEESG_EEENS5_IJSG_SB_EEEEEEENSM_INS5_IJNS5_IJNS5_IJSP_SB_EEESS_EEESB_NS5_IJSB_SB_EEEEEENS5_IJNS5_IJNS5_IJSS_SY_EEESX_EEESW_NS5_IJSO_SY_EEEEEEEEEEEvNS4_8identityENS5_IJNS4_13SM90_TMA_LOADES25_EEES23_vS24_EENS_8epilogue10collective18CollectiveEpilogueINS28_23Sm100TmaWarpSpecializedILi3ELi2ELi32ELb1ELb0EEEJSH_NS5_IJNSM_ISF_SB_EENSM_ISN_SB_EEEEENS_10bfloat16_tESL_S2G_SL_NS28_6fusion15FusionCallbacksIS2C_NS2H_17LinearCombinationIS2G_fS2G_fLNS_15FloatRoundStyleE2EEESH_S2F_JEEENS4_5SM1004TMEM4LOAD26SM100_TMEM_LOAD_32dp32b32xES25_NS1K_INS1L_ILi2ELi4ELi3EEENS1N_ILi16EEENSM_INS5_IJS1P_SN_EEENS5_IJSN_SB_EEEEEEENS4_39AutoVectorizingCopyWithAssumedAlignmentILi128EEENS4_14SM90_TMA_STOREES2W_S2Y_S2Y_EEEvvEEEEvNT_6ParamsE,"",@"SHT_CUDA_INFO"
	.sectionflags	@""
	.align	4


	//----- nvinfo : EIATTR_CUDA_API_VERSION
	.align		4
        /*0000*/ 	.byte	0x04, 0x37
        /*0002*/ 	.short	(.L_31 - .L_30)
.L_30:
        /*0004*/ 	.word	0x00000082


	//----- nvinfo : EIATTR_KPARAM_INFO
	.align		4
.L_31:
        /*0008*/ 	.byte	0x04, 0x17
        /*000a*/ 	.short	(.L_33 - .L_32)
.L_32:
        /*000c*/ 	.word	0x00000000
        /*0010*/ 	.short	0x0000
        /*0012*/ 	.short	0x0000
        /*0014*/ 	.byte	0x00, 0xf0, 0x01, 0x30


	//----- nvinfo : EIATTR_AT_ENTRY_FRAGMENTS
	.align		4
.L_33:
        /*0018*/ 	.byte	0x04, 0x4f
        /*001a*/ 	.short	(.L_35 - .L_34)


	//   ....[0]....
.L_34:
        /*001c*/ 	.word	0x00000006


	//----- nvinfo : EIATTR_RESERVED_SMEM_USED
	.align		4
.L_35:
        /*0020*/ 	.byte	0x01, 0x41
	.zero		2


	//----- nvinfo : EIATTR_SPARSE_MMA_MASK
	.align		4
        /*0024*/ 	.byte	0x03, 0x50
        /*0026*/ 	.short	0x0000


	//----- nvinfo : EIATTR_TCGEN05_1CTA_USED
	.align		4
        /*0028*/ 	.byte	0x01, 0x51
	.zero		2


	//----- nvinfo : EIATTR_MAXREG_COUNT
	.align		4
        /*002c*/ 	.byte	0x03, 0x1b
        /*002e*/ 	.short	0x00ff


	//----- nvinfo : EIATTR_NUM_BARRIERS
	.align		4
        /*0030*/ 	.byte	0x02, 0x4c
        /*0032*/ 	.byte	0x07
	.zero		1


	//----- nvinfo : EIATTR_EXTERNS
	.align		4
        /*0034*/ 	.byte	0x04, 0x0f
        /*0036*/ 	.short	(.L_37 - .L_36)


	//   ....[0]....
	.align		4
.L_36:
        /*0038*/ 	.word	index@(__assertfail)


	//----- nvinfo : EIATTR_MERCURY_ISA_VERSION
	.align		4
.L_37:
        /*003c*/ 	.byte	0x03, 0x5f
        /*003e*/ 	.short	0x0101


	//----- nvinfo : EIATTR_INT_WARP_WIDE_INSTR_OFFSETS
	.align		4
        /*0040*/ 	.byte	0x04, 0x31
        /*0042*/ 	.short	(.L_39 - .L_38)


	//   ....[0]....
.L_38:
        /*0044*/ 	.word	0x000026c0


	//   ....[1]....
        /*0048*/ 	.word	0x00005280


	//   ....[2]....
        /*004c*/ 	.word	0x000052b0


	//   ....[3]....
        /*0050*/ 	.word	0x00005300


	//   ....[4]....
        /*0054*/ 	.word	0x00005ba0


	//   ....[5]....
        /*0058*/ 	.word	0x00005c10


	//   ....[6]....
        /*005c*/ 	.word	0x00005e80


	//   ....[7]....
        /*0060*/ 	.word	0x00005ff0


	//----- nvinfo : EIATTR_COOP_GROUP_MASK_REGIDS
	.align		4
.L_39:
        /*0064*/ 	.byte	0x04, 0x29
        /*0066*/ 	.short	(.L_41 - .L_40)


	//   ....[0]....
.L_40:
        /*0068*/ 	.word	0xffffffff


	//   ....[1]....
        /*006c*/ 	.word	0xffffffff


	//   ....[2]....
        /*0070*/ 	.word	0xffffffff


	//   ....[3]....
        /*0074*/ 	.word	0xffffffff


	//   ....[4]....
        /*0078*/ 	.word	0xffffffff


	//   ....[5]....
        /*007c*/ 	.word	0xffffffff


	//   ....[6]....
        /*0080*/ 	.word	0xffffffff


	//   ....[7]....
        /*0084*/ 	.word	0xffffffff


	//   ....[8]....
        /*0088*/ 	.word	0xffffffff


	//   ....[9]....
        /*008c*/ 	.word	0xffffffff


	//   ....[10]....
        /*0090*/ 	.word	0xffffffff


	//   ....[11]....
        /*0094*/ 	.word	0xffffffff


	//   ....[12]....
        /*0098*/ 	.word	0xffffffff


	//   ....[13]....
        /*009c*/ 	.word	0xffffffff


	//----- nvinfo : EIATTR_COOP_GROUP_INSTR_OFFSETS
	.align		4
.L_41:
        /*00a0*/ 	.byte	0x04, 0x28
        /*00a2*/ 	.short	(.L_43 - .L_42)


	//   ....[0]....
.L_42:
        /*00a4*/ 	.word	0x00000090


	//   ....[1]....
        /*00a8*/ 	.word	0x00000530


	//   ....[2]....
        /*00ac*/ 	.word	0x00000a10


	//   ....[3]....
        /*00b0*/ 	.word	0x00000b90


	//   ....[4]....
        /*00b4*/ 	.word	0x00000c90


	//   ....[5]....
        /*00b8*/ 	.word	0x00000e00


	//   ....[6]....
        /*00bc*/ 	.word	0x00000f60


	//   ....[7]....
        /*00c0*/ 	.word	0x00001110


	//   ....[8]....
        /*00c4*/ 	.word	0x000025a0


	//   ....[9]....
        /*00c8*/ 	.word	0x00004110


	//   ....[10]....
        /*00cc*/ 	.word	0x00004320


	//   ....[11]....
        /*00d0*/ 	.word	0x00004350


	//   ....[12]....
        /*00d4*/ 	.word	0x00005170


	//   ....[13]....
        /*00d8*/ 	.word	0x000053a0


	//----- nvinfo : EIATTR_VRC_CTA_INIT_COUNT
	.align		4
.L_43:
        /*00dc*/ 	.byte	0x02, 0x4a
        /*00de*/ 	.byte	0x80
	.zero		1


	//----- nvinfo : EIATTR_SYSCALL_OFFSETS
	.align		4
        /*00e0*/ 	.byte	0x04, 0x46
        /*00e2*/ 	.short	(.L_45 - .L_44)


	//   ....[0]....
.L_44:
        /*00e4*/ 	.word	0x00006b60


	//   ....[1]....
        /*00e8*/ 	.word	0x00006c50


	//   ....[2]....
        /*00ec*/ 	.word	0x00007490


	//   ....[3]....
        /*00f0*/ 	.word	0x00008140


	//----- nvinfo : EIATTR_MBARRIER_INSTR_OFFSETS
	.align		4
.L_45:
        /*00f4*/ 	.byte	0x04, 0x39
        /*00f6*/ 	.short	(.L_47 - .L_46)


	//   ....[0]....
.L_46:
        /*00f8*/ 	.word	0x00000670
        /*00fc*/ 	.word	0x000000ff
        /*0100*/ 	.word	0x00000000
        /*0104*/ 	.short	0x0100
        /*0106*/ 	.byte	0x07
	.zero		1


	//   ....[1]....
        /*0108*/ 	.word	0x00000680
        /*010c*/ 	.word	0x000000ff
        /*0110*/ 	.word	0x000000e0
        /*0114*/ 	.short	0x0100
        /*0116*/ 	.byte	0x07
	.zero		1


	//   ....[2]....
        /*0118*/ 	.word	0x00000690
        /*011c*/ 	.word	0x000000ff
        /*0120*/ 	.word	0x00000008
        /*0124*/ 	.short	0x0100
        /*0126*/ 	.byte	0x07
	.zero		1


	//   ....[3]....
        /*0128*/ 	.word	0x000006a0
        /*012c*/ 	.word	0x000000ff
        /*0130*/ 	.word	0x000000e8
        /*0134*/ 	.short	0x0100
        /*0136*/ 	.byte	0x07
	.zero		1


	//   ....[4]....
        /*0138*/ 	.word	0x000006b0
        /*013c*/ 	.word	0x000000ff
        /*0140*/ 	.word	0x00000010
        /*0144*/ 	.short	0x0100
        /*0146*/ 	.byte	0x07
	.zero		1


	//   ....[5]....
        /*0148*/ 	.word	0x000006c0
        /*014c*/ 	.word	0x000000ff
        /*0150*/ 	.word	0x000000f0
        /*0154*/ 	.short	0x0100
        /*0156*/ 	.byte	0x07
	.zero		1


	//   ....[6]....
        /*0158*/ 	.word	0x000006d0
        /*015c*/ 	.word	0x000000ff
        /*0160*/ 	.word	0x00000018
        /*0164*/ 	.short	0x0100
        /*0166*/ 	.byte	0x07
	.zero		1


	//   ....[7]....
        /*0168*/ 	.word	0x000006e0
        /*016c*/ 	.word	0x000000ff
        /*0170*/ 	.word	0x000000f8
        /*0174*/ 	.short	0x0100
        /*0176*/ 	.byte	0x07
	.zero		1


	//   ....[8]....
        /*0178*/ 	.word	0x000006f0
        /*017c*/ 	.word	0x000000ff
        /*0180*/ 	.word	0x00000020
        /*0184*/ 	.short	0x0100
        /*0186*/ 	.byte	0x07
	.zero		1


	//   ....[9]....
        /*0188*/ 	.word	0x00000700
        /*018c*/ 	.word	0x000000ff
        /*0190*/ 	.word	0x00000100
        /*0194*/ 	.short	0x0100
        /*0196*/ 	.byte	0x07
	.zero		1


	//   ....[10]....
        /*0198*/ 	.word	0x00000710
        /*019c*/ 	.word	0x000000ff
        /*01a0*/ 	.word	0x00000028
        /*01a4*/ 	.short	0x0100
        /*01a6*/ 	.byte	0x07
	.zero		1


	//   ....[11]....
        /*01a8*/ 	.word	0x00000720
        /*01ac*/ 	.word	0x000000ff
        /*01b0*/ 	.word	0x00000108
        /*01b4*/ 	.short	0x0100
        /*01b6*/ 	.byte	0x07
	.zero		1


	//   ....[12]....
        /*01b8*/ 	.word	0x00000730
        /*01bc*/ 	.word	0x000000ff
        /*01c0*/ 	.word	0x00000030
        /*01c4*/ 	.short	0x0100
        /*01c6*/ 	.byte	0x07
	.zero		1


	//   ....[13]....
        /*01c8*/ 	.word	0x00000740
        /*01cc*/ 	.word	0x000000ff
        /*01d0*/ 	.word	0x00000110
        /*01d4*/ 	.short	0x0100
        /*01d6*/ 	.byte	0x07
	.zero		1


	//   ....[14]....
        /*01d8*/ 	.word	0x00000750
        /*01dc*/ 	.word	0x000000ff
        /*01e0*/ 	.word	0x00000038
        /*01e4*/ 	.short	0x0100
        /*01e6*/ 	.byte	0x07
	.zero		1


	//   ....[15]....
        /*01e8*/ 	.word	0x00000760
        /*01ec*/ 	.word	0x000000ff
        /*01f0*/ 	.word	0x00000118
        /*01f4*/ 	.short	0x0100
        /*01f6*/ 	.byte	0x07
	.zero		1


	//   ....[16]....
        /*01f8*/ 	.word	0x00000770
        /*01fc*/ 	.word	0x000000ff
        /*0200*/ 	.word	0x00000040
        /*0204*/ 	.short	0x0100
        /*0206*/ 	.byte	0x07
	.zero		1


	//   ....[17]....
        /*0208*/ 	.word	0x00000780
        /*020c*/ 	.word	0x000000ff
        /*0210*/ 	.word	0x00000120
        /*0214*/ 	.short	0x0100
        /*0216*/ 	.byte	0x07
	.zero		1


	//   ....[18]....
        /*0218*/ 	.word	0x00000790
        /*021c*/ 	.word	0x000000ff
        /*0220*/ 	.word	0x00000048
        /*0224*/ 	.short	0x0100
        /*0226*/ 	.byte	0x07
	.zero		1


	//   ....[19]....
        /*0228*/ 	.word	0x000007a0
        /*022c*/ 	.word	0x000000ff
        /*0230*/ 	.word	0x00000128
        /*0234*/ 	.short	0x0100
        /*0236*/ 	.byte	0x07
	.zero		1


	//   ....[20]....
        /*0238*/ 	.word	0x000007b0
        /*023c*/ 	.word	0x000000ff
        /*0240*/ 	.word	0x00000050
        /*0244*/ 	.short	0x0100
        /*0246*/ 	.byte	0x07
	.zero		1


	//   ....[21]....
        /*0248*/ 	.word	0x000007c0
        /*024c*/ 	.word	0x000000ff
        /*0250*/ 	.word	0x00000130
        /*0254*/ 	.short	0x0100
        /*0256*/ 	.byte	0x07
	.zero		1


	//   ....[22]....
        /*0258*/ 	.word	0x000007d0
        /*025c*/ 	.word	0x000000ff
        /*0260*/ 	.word	0x00000058
        /*0264*/ 	.short	0x0100
        /*0266*/ 	.byte	0x07
	.zero		1


	//   ....[23]....
        /*0268*/ 	.word	0x000007e0
        /*026c*/ 	.word	0x000000ff
        /*0270*/ 	.word	0x00000138
        /*0274*/ 	.short	0x0100
        /*0276*/ 	.byte	0x07
	.zero		1


	//   ....[24]....
        /*0278*/ 	.word	0x000007f0
        /*027c*/ 	.word	0x000000ff
        /*0280*/ 	.word	0x00000060
        /*0284*/ 	.short	0x0100
        /*0286*/ 	.byte	0x07
	.zero		1


	//   ....[25]....
        /*0288*/ 	.word	0x00000800
        /*028c*/ 	.word	0x000000ff
        /*0290*/ 	.word	0x00000140
        /*0294*/ 	.short	0x0100
        /*0296*/ 	.byte	0x07
	.zero		1


	//   ....[26]....
        /*0298*/ 	.word	0x00000810
        /*029c*/ 	.word	0x000000ff
        /*02a0*/ 	.word	0x00000068
        /*02a4*/ 	.short	0x0100
        /*02a6*/ 	.byte	0x07
	.zero		1


	//   ....[27]....
        /*02a8*/ 	.word	0x00000820
        /*02ac*/ 	.word	0x000000ff
        /*02b0*/ 	.word	0x00000148
        /*02b4*/ 	.short	0x0100
        /*02b6*/ 	.byte	0x07
	.zero		1


	//   ....[28]....
        /*02b8*/ 	.word	0x00000830
        /*02bc*/ 	.word	0x000000ff
        /*02c0*/ 	.word	0x00000070
        /*02c4*/ 	.short	0x0100
        /*02c6*/ 	.byte	0x07
	.zero		1


	//   ....[29]....
        /*02c8*/ 	.word	0x00000840
        /*02cc*/ 	.word	0x000000ff
        /*02d0*/ 	.word	0x00000150
        /*02d4*/ 	.short	0x0100
        /*02d6*/ 	.byte	0x07
	.zero		1


	//   ....[30]....
        /*02d8*/ 	.word	0x00000850
        /*02dc*/ 	.word	0x000000ff
        /*02e0*/ 	.word	0x00000078
        /*02e4*/ 	.short	0x0100
        /*02e6*/ 	.byte	0x07
	.zero		1


	//   ....[31]....
        /*02e8*/ 	.word	0x00000860
        /*02ec*/ 	.word	0x000000ff
        /*02f0*/ 	.word	0x00000158
        /*02f4*/ 	.short	0x0100
        /*02f6*/ 	.byte	0x07
	.zero		1


	//   ....[32]....
        /*02f8*/ 	.word	0x00000870
        /*02fc*/ 	.word	0x000000ff
        /*0300*/ 	.word	0x00000080
        /*0304*/ 	.short	0x0100
        /*0306*/ 	.byte	0x07
	.zero		1


	//   ....[33]....
        /*0308*/ 	.word	0x00000880
        /*030c*/ 	.word	0x000000ff
        /*0310*/ 	.word	0x00000160
        /*0314*/ 	.short	0x0100
        /*0316*/ 	.byte	0x07
	.zero		1


	//   ....[34]....
        /*0318*/ 	.word	0x00000890
        /*031c*/ 	.word	0x000000ff
        /*0320*/ 	.word	0x00000088
        /*0324*/ 	.short	0x0100
        /*0326*/ 	.byte	0x07
	.zero		1


	//   ....[35]....
        /*0328*/ 	.word	0x000008a0
        /*032c*/ 	.word	0x000000ff
        /*0330*/ 	.word	0x00000168
        /*0334*/ 	.short	0x0100
        /*0336*/ 	.byte	0x07
	.zero		1


	//   ....[36]....
        /*0338*/ 	.word	0x000008b0
        /*033c*/ 	.word	0x000000ff
        /*0340*/ 	.word	0x00000090
        /*0344*/ 	.short	0x0100
        /*0346*/ 	.byte	0x07
	.zero		1


	//   ....[37]....
        /*0348*/ 	.word	0x000008c0
        /*034c*/ 	.word	0x000000ff
        /*0350*/ 	.word	0x00000170
        /*0354*/ 	.short	0x0100
        /*0356*/ 	.byte	0x07
	.zero		1


	//   ....[38]....
        /*0358*/ 	.word	0x000008d0
        /*035c*/ 	.word	0x000000ff
        /*0360*/ 	.word	0x00000098
        /*0364*/ 	.short	0x0100
        /*0366*/ 	.byte	0x07
	.zero		1


	//   ....[39]....
        /*0368*/ 	.word	0x000008e0
        /*036c*/ 	.word	0x000000ff
        /*0370*/ 	.word	0x00000178
        /*0374*/ 	.short	0x0100
        /*0376*/ 	.byte	0x07
	.zero		1


	//   ....[40]....
        /*0378*/ 	.word	0x000008f0
        /*037c*/ 	.word	0x000000ff
        /*0380*/ 	.word	0x000000a0
        /*0384*/ 	.short	0x0100
        /*0386*/ 	.byte	0x07
	.zero		1


	//   ....[41]....
        /*0388*/ 	.word	0x00000900
        /*038c*/ 	.word	0x000000ff
        /*0390*/ 	.word	0x00000180
        /*0394*/ 	.short	0x0100
        /*0396*/ 	.byte	0x07
	.zero		1


	//   ....[42]....
        /*0398*/ 	.word	0x00000910
        /*039c*/ 	.word	0x000000ff
        /*03a0*/ 	.word	0x000000a8
        /*03a4*/ 	.short	0x0100
        /*03a6*/ 	.byte	0x07
	.zero		1


	//   ....[43]....
        /*03a8*/ 	.word	0x00000920
        /*03ac*/ 	.word	0x000000ff
        /*03b0*/ 	.word	0x00000188
        /*03b4*/ 	.short	0x0100
        /*03b6*/ 	.byte	0x07
	.zero		1


	//   ....[44]....
        /*03b8*/ 	.word	0x00000930
        /*03bc*/ 	.word	0x000000ff
        /*03c0*/ 	.word	0x000000b0
        /*03c4*/ 	.short	0x0100
        /*03c6*/ 	.byte	0x07
	.zero		1


	//   ....[45]....
        /*03c8*/ 	.word	0x00000940
        /*03cc*/ 	.word	0x000000ff
        /*03d0*/ 	.word	0x00000190
        /*03d4*/ 	.short	0x0100
        /*03d6*/ 	.byte	0x07
	.zero		1


	//   ....[46]....
        /*03d8*/ 	.word	0x00000950
        /*03dc*/ 	.word	0x000000ff
        /*03e0*/ 	.word	0x000000b8
        /*03e4*/ 	.short	0x0100
        /*03e6*/ 	.byte	0x07
	.zero		1


	//   ....[47]....
        /*03e8*/ 	.word	0x00000960
        /*03ec*/ 	.word	0x000000ff
        /*03f0*/ 	.word	0x00000198
        /*03f4*/ 	.short	0x0100
        /*03f6*/ 	.byte	0x07
	.zero		1


	//   ....[48]....
        /*03f8*/ 	.word	0x00000970
        /*03fc*/ 	.word	0x000000ff
        /*0400*/ 	.word	0x000000c0
        /*0404*/ 	.short	0x0100
        /*0406*/ 	.byte	0x07
	.zero		1


	//   ....[49]....
        /*0408*/ 	.word	0x00000980
        /*040c*/ 	.word	0x000000ff
        /*0410*/ 	.word	0x000001a0
        /*0414*/ 	.short	0x0100
        /*0416*/ 	.byte	0x07
	.zero		1


	//   ....[50]....
        /*0418*/ 	.word	0x00000990
        /*041c*/ 	.word	0x000000ff
        /*0420*/ 	.word	0x000000c8
        /*0424*/ 	.short	0x0100
        /*0426*/ 	.byte	0x07
	.zero		1


	//   ....[51]....
        /*0428*/ 	.word	0x000009a0
        /*042c*/ 	.word	0x000000ff
        /*0430*/ 	.word	0x000001a8
        /*0434*/ 	.short	0x0100
        /*0436*/ 	.byte	0x07
	.zero		1


	//   ....[52]....
        /*0438*/ 	.word	0x000009b0
        /*043c*/ 	.word	0x000000ff
        /*0440*/ 	.word	0x000000d0
        /*0444*/ 	.short	0x0100
        /*0446*/ 	.byte	0x07
	.zero		1


	//   ....[53]....
        /*0448*/ 	.word	0x000009c0
        /*044c*/ 	.word	0x000000ff
        /*0450*/ 	.word	0x000001b0
        /*0454*/ 	.short	0x0100
        /*0456*/ 	.byte	0x07
	.zero		1


	//   ....[54]....
        /*0458*/ 	.word	0x000009d0
        /*045c*/ 	.word	0x000000ff
        /*0460*/ 	.word	0x000000d8
        /*0464*/ 	.short	0x0100
        /*0466*/ 	.byte	0x07
	.zero		1


	//   ....[55]....
        /*0468*/ 	.word	0x000009e0
        /*046c*/ 	.word	0x000000ff
        /*0470*/ 	.word	0x000001b8
        /*0474*/ 	.short	0x0100
        /*0476*/ 	.byte	0x07
	.zero		1


	//   ....[56]....
        /*0478*/ 	.word	0x00000b20
        /*047c*/ 	.word	0x000000ff
        /*0480*/ 	.word	0x000001c0
        /*0484*/ 	.short	0x0100
        /*0486*/ 	.byte	0x07
	.zero		1


	//   ....[57]....
        /*0488*/ 	.word	0x00000b30
        /*048c*/ 	.word	0x000000ff
        /*0490*/ 	.word	0x000001d8
        /*0494*/ 	.short	0x0100
        /*0496*/ 	.byte	0x07
	.zero		1


	//   ....[58]....
        /*0498*/ 	.word	0x00000b40
        /*049c*/ 	.word	0x000000ff
        /*04a0*/ 	.word	0x000001c8
        /*04a4*/ 	.short	0x0100
        /*04a6*/ 	.byte	0x07
	.zero		1


	//   ....[59]....
        /*04a8*/ 	.word	0x00000b50
        /*04ac*/ 	.word	0x000000ff
        /*04b0*/ 	.word	0x000001e0
        /*04b4*/ 	.short	0x0100
        /*04b6*/ 	.byte	0x07
	.zero		1


	//   ....[60]....
        /*04b8*/ 	.word	0x00000b60
        /*04bc*/ 	.word	0x000000ff
        /*04c0*/ 	.word	0x000001d0
        /*04c4*/ 	.short	0x0100
        /*04c6*/ 	.byte	0x07
	.zero		1


	//   ....[61]....
        /*04c8*/ 	.word	0x00000b70
        /*04cc*/ 	.word	0x000000ff
        /*04d0*/ 	.word	0x000001e8
        /*04d4*/ 	.short	0x0100
        /*04d6*/ 	.byte	0x07
	.zero		1


	//   ....[62]....
        /*04d8*/ 	.word	0x00000c60
        /*04dc*/ 	.word	0x000000ff
        /*04e0*/ 	.word	0x000001f0
        /*04e4*/ 	.short	0x0100
        /*04e6*/ 	.byte	0x05
	.zero		1


	//   ....[63]....
        /*04e8*/ 	.word	0x00000c70
        /*04ec*/ 	.word	0x000000ff
        /*04f0*/ 	.word	0x000001f8
        /*04f4*/ 	.short	0x0100
        /*04f6*/ 	.byte	0x05
	.zero		1


	//   ....[64]....
        /*04f8*/ 	.word	0x00000db0
        /*04fc*/ 	.word	0x000000ff
        /*0500*/ 	.word	0x00000200
        /*0504*/ 	.short	0x0100
        /*0506*/ 	.byte	0x05
	.zero		1


	//   ....[65]....
        /*0508*/ 	.word	0x00000dc0
        /*050c*/ 	.word	0x000000ff
        /*0510*/ 	.word	0x00000210
        /*0514*/ 	.short	0x0100
        /*0516*/ 	.byte	0x05
	.zero		1


	//   ....[66]....
        /*0518*/ 	.word	0x00000dd0
        /*051c*/ 	.word	0x000000ff
        /*0520*/ 	.word	0x00000208
        /*0524*/ 	.short	0x0100
        /*0526*/ 	.byte	0x05
	.zero		1


	//   ....[67]....
        /*0528*/ 	.word	0x00000de0
        /*052c*/ 	.word	0x000000ff
        /*0530*/ 	.word	0x00000218
        /*0534*/ 	.short	0x0100
        /*0536*/ 	.byte	0x05
	.zero		1


	//   ....[68]....
        /*0538*/ 	.word	0x00000f10
        /*053c*/ 	.word	0x000000ff
        /*0540*/ 	.word	0x00000220
        /*0544*/ 	.short	0x0100
        /*0546*/ 	.byte	0x07
	.zero		1


	//   ....[69]....
        /*0548*/ 	.word	0x00000f20
        /*054c*/ 	.word	0x000000ff
        /*0550*/ 	.word	0x00000230
        /*0554*/ 	.short	0x0100
        /*0556*/ 	.byte	0x07
	.zero		1


	//   ....[70]....
        /*0558*/ 	.word	0x00000f30
        /*055c*/ 	.word	0x000000ff
        /*0560*/ 	.word	0x00000228
        /*0564*/ 	.short	0x0100
        /*0566*/ 	.byte	0x07
	.zero		1


	//   ....[71]....
        /*0568*/ 	.word	0x00000f40
        /*056c*/ 	.word	0x000000ff
        /*0570*/ 	.word	0x00000238
        /*0574*/ 	.short	0x0100
        /*0576*/ 	.byte	0x07
	.zero		1


	//   ....[72]....
        /*0578*/ 	.word	0x00001030
        /*057c*/ 	.word	0x000000ff
        /*0580*/ 	.word	0x00000240
        /*0584*/ 	.short	0x0100
        /*0586*/ 	.byte	0x05
	.zero		1


	//   ....[73]....
        /*0588*/ 	.word	0x00001040
        /*058c*/ 	.word	0x000000ff
        /*0590*/ 	.word	0x00000250
        /*0594*/ 	.short	0x0100
        /*0596*/ 	.byte	0x05
	.zero		1


	//   ....[74]....
        /*0598*/ 	.word	0x00001050
        /*059c*/ 	.word	0x000000ff
        /*05a0*/ 	.word	0x00000248
        /*05a4*/ 	.short	0x0100
        /*05a6*/ 	.byte	0x05
	.zero		1


	//   ....[75]....
        /*05a8*/ 	.word	0x00001060
        /*05ac*/ 	.word	0x000000ff
        /*05b0*/ 	.word	0x00000258
        /*05b4*/ 	.short	0x0100
        /*05b6*/ 	.byte	0x05
	.zero		1


	//   ....[76]....
        /*05b8*/ 	.word	0x00001b40
        /*05bc*/ 	.word	0x00000002
        /*05c0*/ 	.word	0x00000250
        /*05c4*/ 	.short	0x010a
        /*05c6*/ 	.byte	0xff
	.zero		1


	//   ....[77]....
        /*05c8*/ 	.word	0x00001b70
        /*05cc*/ 	.word	0x00000002
        /*05d0*/ 	.word	0x00000240
        /*05d4*/ 	.short	0x0101
        /*05d6*/ 	.byte	0xff
	.zero		1


	//   ....[78]....
        /*05d8*/ 	.word	0x00001c40
        /*05dc*/ 	.word	0x000000ff
        /*05e0*/ 	.word	0x000000e0
        /*05e4*/ 	.short	0x010a
        /*05e6*/ 	.byte	0x08
	.zero		1


	//   ....[79]....
        /*05e8*/ 	.word	0x00001d00
        /*05ec*/ 	.word	0x000000ff
        /*05f0*/ 	.word	0x000000e0
        /*05f4*/ 	.short	0x010a
        /*05f6*/ 	.byte	0x29
	.zero		1


	//   ....[80]....
        /*05f8*/ 	.word	0x00001e40
        /*05fc*/ 	.word	0x000000ff
        /*0600*/ 	.word	0x000000e0
        /*0604*/ 	.short	0x010a
        /*0606*/ 	.byte	0x08
	.zero		1


	//   ....[81]....
        /*0608*/ 	.word	0x00002100
        /*060c*/ 	.word	0x000000ff
        /*0610*/ 	.word	0x000001f8
        /*0614*/ 	.short	0x0101
        /*0616*/ 	.byte	0x06
	.zero		1


	//   ....[82]....
        /*0618*/ 	.word	0x00002120
        /*061c*/ 	.word	0x000000ff
        /*0620*/ 	.word	0x000000e0
        /*0624*/ 	.short	0x010a
        /*0626*/ 	.byte	0x08
	.zero		1


	//   ....[83]....
        /*0628*/ 	.word	0x000021a0
        /*062c*/ 	.word	0x000000ff
        /*0630*/ 	.word	0x000000e0
        /*0634*/ 	.short	0x010a
        /*0636*/ 	.byte	0x29
	.zero		1


	//   ....[84]....
        /*0638*/ 	.word	0x000022e0
        /*063c*/ 	.word	0x000000ff
        /*0640*/ 	.word	0x000000e0
        /*0644*/ 	.short	0x010a
        /*0646*/ 	.byte	0x08
	.zero		1


	//   ....[85]....
        /*0648*/ 	.word	0x000025d0
        /*064c*/ 	.word	0x00000002
        /*0650*/ 	.word	0x00000200
        /*0654*/ 	.short	0x010a
        /*0656*/ 	.byte	0xff
	.zero		1


	//   ....[86]....
        /*0658*/ 	.word	0x00002690
        /*065c*/ 	.word	0x00000002
        /*0660*/ 	.word	0x00000000
        /*0664*/ 	.short	0x0101
        /*0666*/ 	.byte	0xff
	.zero		1


	//   ....[87]....
        /*0668*/ 	.word	0x00002c00
        /*066c*/ 	.word	0x000000ff
        /*0670*/ 	.word	0x00000000
        /*0674*/ 	.short	0x010a
        /*0676*/ 	.byte	0x04
	.zero		1


	//   ....[88]....
        /*0678*/ 	.word	0x00002c90
        /*067c*/ 	.word	0x000000ff
        /*0680*/ 	.word	0x00000000
        /*0684*/ 	.short	0x010a
        /*0686*/ 	.byte	0x04
	.zero		1


	//   ....[89]....
        /*0688*/ 	.word	0x00002d20
        /*068c*/ 	.word	0x000000ff
        /*0690*/ 	.word	0x00000000
        /*0694*/ 	.short	0x010a
        /*0696*/ 	.byte	0x04
	.zero		1


	//   ....[90]....
        /*0698*/ 	.word	0x00002db0
        /*069c*/ 	.word	0x000000ff
        /*06a0*/ 	.word	0x00000000
        /*06a4*/ 	.short	0x010a
        /*06a6*/ 	.byte	0x04
	.zero		1


	//   ....[91]....
        /*06a8*/ 	.word	0x00002e40
        /*06ac*/ 	.word	0x000000ff
        /*06b0*/ 	.word	0x00000000
        /*06b4*/ 	.short	0x010a
        /*06b6*/ 	.byte	0x04
	.zero		1


	//   ....[92]....
        /*06b8*/ 	.word	0x00002ed0
        /*06bc*/ 	.word	0x000000ff
        /*06c0*/ 	.word	0x00000000
        /*06c4*/ 	.short	0x010a
        /*06c6*/ 	.byte	0x04
	.zero		1


	//   ....[93]....
        /*06c8*/ 	.word	0x00002f60
        /*06cc*/ 	.word	0x000000ff
        /*06d0*/ 	.word	0x00000000
        /*06d4*/ 	.short	0x010a
        /*06d6*/ 	.byte	0x04
	.zero		1


	//   ....[94]....
        /*06d8*/ 	.word	0x00002ff0
        /*06dc*/ 	.word	0x000000ff
        /*06e0*/ 	.word	0x00000000
        /*06e4*/ 	.short	0x010a
        /*06e6*/ 	.byte	0x04
	.zero		1


	//   ....[95]....
        /*06e8*/ 	.word	0x00003080
        /*06ec*/ 	.word	0x000000ff
        /*06f0*/ 	.word	0x00000000
        /*06f4*/ 	.short	0x010a
        /*06f6*/ 	.byte	0x04
	.zero		1


	//   ....[96]....
        /*06f8*/ 	.word	0x00003110
        /*06fc*/ 	.word	0x000000ff
        /*0700*/ 	.word	0x00000000
        /*0704*/ 	.short	0x010a
        /*0706*/ 	.byte	0x04
	.zero		1


	//   ....[97]....
        /*0708*/ 	.word	0x000031a0
        /*070c*/ 	.word	0x000000ff
        /*0710*/ 	.word	0x00000000
        /*0714*/ 	.short	0x010a
        /*0716*/ 	.byte	0x04
	.zero		1


	//   ....[98]....
        /*0718*/ 	.word	0x00003230
        /*071c*/ 	.word	0x000000ff
        /*0720*/ 	.word	0x00000000
        /*0724*/ 	.short	0x010a
        /*0726*/ 	.byte	0x04
	.zero		1


	//   ....[99]....
        /*0728*/ 	.word	0x000032c0
        /*072c*/ 	.word	0x000000ff
        /*0730*/ 	.word	0x00000000
        /*0734*/ 	.short	0x010a
        /*0736*/ 	.byte	0x04
	.zero		1


	//   ....[100]....
        /*0738*/ 	.word	0x00003350
        /*073c*/ 	.word	0x000000ff
        /*0740*/ 	.word	0x00000000
        /*0744*/ 	.short	0x010a
        /*0746*/ 	.byte	0x04
	.zero		1


	//   ....[101]....
        /*0748*/ 	.word	0x000033e0
        /*074c*/ 	.word	0x000000ff
        /*0750*/ 	.word	0x00000000
        /*0754*/ 	.short	0x010a
        /*0756*/ 	.byte	0x04
	.zero		1


	//   ....[102]....
        /*0758*/ 	.word	0x00003470
        /*075c*/ 	.word	0x000000ff
        /*0760*/ 	.word	0x00000000
        /*0764*/ 	.short	0x010a
        /*0766*/ 	.byte	0x04
	.zero		1


	//   ....[103]....
        /*0768*/ 	.word	0x00003500
        /*076c*/ 	.word	0x000000ff
        /*0770*/ 	.word	0x00000000
        /*0774*/ 	.short	0x010a
        /*0776*/ 	.byte	0x04
	.zero		1


	//   ....[104]....
        /*0778*/ 	.word	0x00003590
        /*077c*/ 	.word	0x000000ff
        /*0780*/ 	.word	0x00000000
        /*0784*/ 	.short	0x010a
        /*0786*/ 	.byte	0x04
	.zero		1


	//   ....[105]....
        /*0788*/ 	.word	0x00003620
        /*078c*/ 	.word	0x000000ff
        /*0790*/ 	.word	0x00000000
        /*0794*/ 	.short	0x010a
        /*0796*/ 	.byte	0x04
	.zero		1


	//   ....[106]....
        /*0798*/ 	.word	0x000036b0
        /*079c*/ 	.word	0x000000ff
        /*07a0*/ 	.word	0x00000000
        /*07a4*/ 	.short	0x010a
        /*07a6*/ 	.byte	0x04
	.zero		1


	//   ....[107]....
        /*07a8*/ 	.word	0x00003740
        /*07ac*/ 	.word	0x000000ff
        /*07b0*/ 	.word	0x00000000
        /*07b4*/ 	.short	0x010a
        /*07b6*/ 	.byte	0x04
	.zero		1


	//   ....[108]....
        /*07b8*/ 	.word	0x000037d0
        /*07bc*/ 	.word	0x000000ff
        /*07c0*/ 	.word	0x00000000
        /*07c4*/ 	.short	0x010a
        /*07c6*/ 	.byte	0x04
	.zero		1


	//   ....[109]....
        /*07c8*/ 	.word	0x00003860
        /*07cc*/ 	.word	0x000000ff
        /*07d0*/ 	.word	0x00000000
        /*07d4*/ 	.short	0x010a
        /*07d6*/ 	.byte	0x04
	.zero		1


	//   ....[110]....
        /*07d8*/ 	.word	0x000038f0
        /*07dc*/ 	.word	0x000000ff
        /*07e0*/ 	.word	0x00000000
        /*07e4*/ 	.short	0x010a
        /*07e6*/ 	.byte	0x04
	.zero		1


	//   ....[111]....
        /*07e8*/ 	.word	0x00003980
        /*07ec*/ 	.word	0x000000ff
        /*07f0*/ 	.word	0x00000000
        /*07f4*/ 	.short	0x010a
        /*07f6*/ 	.byte	0x04
	.zero		1


	//   ....[112]....
        /*07f8*/ 	.word	0x00003a10
        /*07fc*/ 	.word	0x000000ff
        /*0800*/ 	.word	0x00000000
        /*0804*/ 	.short	0x010a
        /*0806*/ 	.byte	0x04
	.zero		1


	//   ....[113]....
        /*0808*/ 	.word	0x00003aa0
        /*080c*/ 	.word	0x000000ff
        /*0810*/ 	.word	0x00000000
        /*0814*/ 	.short	0x010a
        /*0816*/ 	.byte	0x04
	.zero		1


	//   ....[114]....
        /*0818*/ 	.word	0x00003b40
        /*081c*/ 	.word	0x00000000
        /*0820*/ 	.word	0x00000000
        /*0824*/ 	.short	0x010a
        /*0826*/ 	.byte	0xff
	.zero		1


	//   ....[115]....
        /*0828*/ 	.word	0x00003c70
        /*082c*/ 	.word	0x00000000
        /*0830*/ 	.word	0x00000240
        /*0834*/ 	.short	0x010a
        /*0836*/ 	.byte	0xff
	.zero		1


	//   ....[116]....
        /*0838*/ 	.word	0x00003ce0
        /*083c*/ 	.word	0x00000000
        /*0840*/ 	.word	0x00000000
        /*0844*/ 	.short	0x0101
        /*0846*/ 	.byte	0xff
	.zero		1


	//   ....[117]....
        /*0848*/ 	.word	0x00003d00
        /*084c*/ 	.word	0x000000ff
        /*0850*/ 	.word	0x00000210
        /*0854*/ 	.short	0x010a
        /*0856*/ 	.byte	0x05
	.zero		1


	//   ....[118]....
        /*0858*/ 	.word	0x00003e20
        /*085c*/ 	.word	0x00000000
        /*0860*/ 	.word	0x00000200
        /*0864*/ 	.short	0x010a
        /*0866*/ 	.byte	0xff
	.zero		1


	//   ....[119]....
        /*0868*/ 	.word	0x00003f20
        /*086c*/ 	.word	0x00000000
        /*0870*/ 	.word	0x00000000
        /*0874*/ 	.short	0x0101
        /*0876*/ 	.byte	0xff
	.zero		1


	//   ....[120]....
        /*0878*/ 	.word	0x00003fb0
        /*087c*/ 	.word	0x000000ff
        /*0880*/ 	.word	0x00000210
        /*0884*/ 	.short	0x0106
        /*0886*/ 	.byte	0x05
	.zero		1


	//   ....[121]....
        /*0888*/ 	.word	0x00003fd0
        /*088c*/ 	.word	0x000000ff
        /*0890*/ 	.word	0x00000210
        /*0894*/ 	.short	0x010a
        /*0896*/ 	.byte	0x05
	.zero		1


	//   ....[122]....
        /*0898*/ 	.word	0x00004060
        /*089c*/ 	.word	0x000000ff
        /*08a0*/ 	.word	0x00000210
        /*08a4*/ 	.short	0x0106
        /*08a6*/ 	.byte	0x04
	.zero		1


	//   ....[123]....
        /*08a8*/ 	.word	0x000040a0
        /*08ac*/ 	.word	0x00000000
        /*08b0*/ 	.word	0x00000210
        /*08b4*/ 	.short	0x010a
        /*08b6*/ 	.byte	0xff
	.zero		1


	//   ....[124]....
        /*08b8*/ 	.word	0x00004650
        /*08bc*/ 	.word	0x00000002
        /*08c0*/ 	.word	0x00000200
        /*08c4*/ 	.short	0x010a
        /*08c6*/ 	.byte	0xff
	.zero		1


	//   ....[125]....
        /*08c8*/ 	.word	0x00004710
        /*08cc*/ 	.word	0x00000002
        /*08d0*/ 	.word	0x00000000
        /*08d4*/ 	.short	0x0101
        /*08d6*/ 	.byte	0xff
	.zero		1


	//   ....[126]....
        /*08d8*/ 	.word	0x00004bd0
        /*08dc*/ 	.word	0x000000ff
        /*08e0*/ 	.word	0x00000000
        /*08e4*/ 	.short	0x010a
        /*08e6*/ 	.byte	0x05
	.zero		1


	//   ....[127]....
        /*08e8*/ 	.word	0x00004be0
        /*08ec*/ 	.word	0x000000ff
        /*08f0*/ 	.word	0x00000230
        /*08f4*/ 	.short	0x010a
        /*08f6*/ 	.byte	0x0b
	.zero		1


	//   ....[128]....
        /*08f8*/ 	.word	0x00004d60
        /*08fc*/ 	.word	0x000000ff
        /*0900*/ 	.word	0x00000000
        /*0904*/ 	.short	0x010a
        /*0906*/ 	.byte	0x09
	.zero		1


	//   ....[129]....
        /*0908*/ 	.word	0x00004ea0
        /*090c*/ 	.word	0x000000ff
        /*0910*/ 	.word	0x00000000
        /*0914*/ 	.short	0x010a
        /*0916*/ 	.byte	0x1c
	.zero		1


	//   ....[130]....
        /*0918*/ 	.word	0x000050c0
        /*091c*/ 	.word	0x000000ff
        /*0920*/ 	.word	0x00000000
        /*0924*/ 	.short	0x010a
        /*0926*/ 	.byte	0x05
	.zero		1


	//   ....[131]....
        /*0928*/ 	.word	0x00005150
        /*092c*/ 	.word	0x000000ff
        /*0930*/ 	.word	0x00000000
        /*0934*/ 	.short	0x010a
        /*0936*/ 	.byte	0x06
	.zero		1


	//   ....[132]....
        /*0938*/ 	.word	0x00005540
        /*093c*/ 	.word	0x00000000
        /*0940*/ 	.word	0x00000200
        /*0944*/ 	.short	0x010a
        /*0946*/ 	.byte	0xff
	.zero		1


	//   ....[133]....
        /*0948*/ 	.word	0x00005600
        /*094c*/ 	.word	0x00000000
        /*0950*/ 	.word	0x00000000
        /*0954*/ 	.short	0x0101
        /*0956*/ 	.byte	0xff
	.zero		1


	//   ....[134]....
        /*0958*/ 	.word	0x00005920
        /*095c*/ 	.word	0x000000ff
        /*0960*/ 	.word	0x000001f8
        /*0964*/ 	.short	0x010a
        /*0966*/ 	.byte	0x04
	.zero		1


	//   ....[135]....
        /*0968*/ 	.word	0x00005b40
        /*096c*/ 	.word	0x000000ff
        /*0970*/ 	.word	0x000001d8
        /*0974*/ 	.short	0x010a
        /*0976*/ 	.byte	0x07
	.zero		1


	//   ....[136]....
        /*0978*/ 	.word	0x00005d40
        /*097c*/ 	.word	0x000000ff
        /*0980*/ 	.word	0x000001c0
        /*0984*/ 	.short	0x010b
        /*0986*/ 	.byte	0x07
	.zero		1


	//   ....[137]....
        /*0988*/ 	.word	0x00005d90
        /*098c*/ 	.word	0x000000ff
        /*0990*/ 	.word	0x00000000
        /*0994*/ 	.short	0x0101
        /*0996*/ 	.byte	0x0d
	.zero		1


	//   ....[138]....
        /*0998*/ 	.word	0x00005dd0
        /*099c*/ 	.word	0x000000ff
        /*09a0*/ 	.word	0x000001d8
        /*09a4*/ 	.short	0x010a
        /*09a6*/ 	.byte	0x05
	.zero		1


	//   ....[139]....
        /*09a8*/ 	.word	0x00006020
        /*09ac*/ 	.word	0x000000ff
        /*09b0*/ 	.word	0x000001c0
        /*09b4*/ 	.short	0x010b
        /*09b6*/ 	.byte	0x05
	.zero		1


	//   ....[140]....
        /*09b8*/ 	.word	0x00006060
        /*09bc*/ 	.word	0x000000ff
        /*09c0*/ 	.word	0x00000000
        /*09c4*/ 	.short	0x0101
        /*09c6*/ 	.byte	0x07
	.zero		1


	//   ....[141]....
        /*09c8*/ 	.word	0x000060d0
        /*09cc*/ 	.word	0x000000ff
        /*09d0*/ 	.word	0x00000000
        /*09d4*/ 	.short	0x010a
        /*09d6*/ 	.byte	0x05
	.zero		1


	//   ....[142]....
        /*09d8*/ 	.word	0x00006160
        /*09dc*/ 	.word	0x000000ff
        /*09e0*/ 	.word	0x00000000
        /*09e4*/ 	.short	0x010a
        /*09e6*/ 	.byte	0x05
	.zero		1


	//   ....[143]....
        /*09e8*/ 	.word	0x00006200
        /*09ec*/ 	.word	0x00000000
        /*09f0*/ 	.word	0x00000000
        /*09f4*/ 	.short	0x010a
        /*09f6*/ 	.byte	0xff
	.zero		1


	//   ....[144]....
        /*09f8*/ 	.word	0x00006540
        /*09fc*/ 	.word	0x00000000
        /*0a00*/ 	.word	0x00000200
        /*0a04*/ 	.short	0x010a
        /*0a06*/ 	.byte	0xff
	.zero		1


	//   ....[145]....
        /*0a08*/ 	.word	0x00006650
        /*0a0c*/ 	.word	0x00000000
        /*0a10*/ 	.word	0x00000000
        /*0a14*/ 	.short	0x0101
        /*0a16*/ 	.byte	0xff
	.zero		1


	//   ....[146]....
        /*0a18*/ 	.word	0x000070e0
        /*0a1c*/ 	.word	0x00000000
        /*0a20*/ 	.word	0x000001c0
        /*0a24*/ 	.short	0x010a
        /*0a26*/ 	.byte	0xff
	.zero		1


	//   ....[147]....
        /*0a28*/ 	.word	0x00007150
        /*0a2c*/ 	.word	0x00000049
        /*0a30*/ 	.word	0x00000220
        /*0a34*/ 	.short	0x010a
        /*0a36*/ 	.byte	0xff
	.zero		1


	//   ....[148]....
        /*0a38*/ 	.word	0x00007240
        /*0a3c*/ 	.word	0x00000000
        /*0a40*/ 	.word	0x000001c0
        /*0a44*/ 	.short	0x010a
        /*0a46*/ 	.byte	0xff
	.zero		1


	//   ....[149]....
        /*0a48*/ 	.word	0x00007370
        /*0a4c*/ 	.word	0x00000049
        /*0a50*/ 	.word	0x00000220
        /*0a54*/ 	.short	0x010a
        /*0a56*/ 	.byte	0xff
	.zero		1


	//   ....[150]....
        /*0a58*/ 	.word	0x00007e80
        /*0a5c*/ 	.word	0x00000000
        /*0a60*/ 	.word	0x00000000
        /*0a64*/ 	.short	0x0101
        /*0a66*/ 	.byte	0xff
	.zero		1


	//   ....[151]....
        /*0a68*/ 	.word	0x00007e90
        /*0a6c*/ 	.word	0x00000002
        /*0a70*/ 	.word	0x000001c0
        /*0a74*/ 	.short	0x010a
        /*0a76*/ 	.byte	0xff
	.zero		1


	//   ....[152]....
        /*0a78*/ 	.word	0x00007f60
        /*0a7c*/ 	.word	0x00000002
        /*0a80*/ 	.word	0x000001c0
        /*0a84*/ 	.short	0x010a
        /*0a86*/ 	.byte	0xff
	.zero		1


	//   ....[153]....
        /*0a88*/ 	.word	0x000082d0
        /*0a8c*/ 	.word	0x000000ff
        /*0a90*/ 	.word	0x00000000
        /*0a94*/ 	.short	0x0101
        /*0a96*/ 	.byte	0x05
	.zero		1


	//   ....[154]....
        /*0a98*/ 	.word	0x00008c00
        /*0a9c*/ 	.word	0x00000000
        /*0aa0*/ 	.word	0x00000000
        /*0aa4*/ 	.short	0x0101
        /*0aa6*/ 	.byte	0xff
	.zero		1


	//   ....[155]....
        /*0aa8*/ 	.word	0x00008e80
        /*0aac*/ 	.word	0x000000ff
        /*0ab0*/ 	.word	0x00000000
        /*0ab4*/ 	.short	0x0101
        /*0ab6*/ 	.byte	0x04
	.zero		1


	//   ....[156]....
        /*0ab8*/ 	.word	0x00008ea0
        /*0abc*/ 	.word	0x00000002
        /*0ac0*/ 	.word	0x00000250
        /*0ac4*/ 	.short	0x010a
        /*0ac6*/ 	.byte	0xff
	.zero		1


	//   ....[157]....
        /*0ac8*/ 	.word	0x00008f00
        /*0acc*/ 	.word	0x00000002
        /*0ad0*/ 	.word	0x000000e0
        /*0ad4*/ 	.short	0x010a
        /*0ad6*/ 	.byte	0xff
	.zero		1


	//   ....[158]....
        /*0ad8*/ 	.word	0x00008f60
        /*0adc*/ 	.word	0x00000002
        /*0ae0*/ 	.word	0x000000e0
        /*0ae4*/ 	.short	0x010a
        /*0ae6*/ 	.byte	0xff
	.zero		1


	//   ....[159]....
        /*0ae8*/ 	.word	0x00008fb0
        /*0aec*/ 	.word	0x00000002
        /*0af0*/ 	.word	0x00000200
        /*0af4*/ 	.short	0x010a
        /*0af6*/ 	.byte	0xff
	.zero		1


	//   ....[160]....
        /*0af8*/ 	.word	0x00009010
        /*0afc*/ 	.word	0x00000000
        /*0b00*/ 	.word	0x00000000
        /*0b04*/ 	.short	0x010a
        /*0b06*/ 	.byte	0xff
	.zero		1


	//   ....[161]....
        /*0b08*/ 	.word	0x00009070
        /*0b0c*/ 	.word	0x00000000
        /*0b10*/ 	.word	0x00000000
        /*0b14*/ 	.short	0x010a
        /*0b16*/ 	.byte	0xff
	.zero		1


	//   ....[162]....
        /*0b18*/ 	.word	0x000090d0
        /*0b1c*/ 	.word	0x00000000
        /*0b20*/ 	.word	0x00000000
        /*0b24*/ 	.short	0x010a
        /*0b26*/ 	.byte	0xff
	.zero		1


	//   ....[163]....
        /*0b28*/ 	.word	0x00009130
        /*0b2c*/ 	.word	0x00000000
        /*0b30*/ 	.word	0x00000000
        /*0b34*/ 	.short	0x010a
        /*0b36*/ 	.byte	0xff
	.zero		1


	//   ....[164]....
        /*0b38*/ 	.word	0x00009190
        /*0b3c*/ 	.word	0x00000000
        /*0b40*/ 	.word	0x00000000
        /*0b44*/ 	.short	0x010a
        /*0b46*/ 	.byte	0xff
	.zero		1


	//   ....[165]....
        /*0b48*/ 	.word	0x000091f0
        /*0b4c*/ 	.word	0x00000000
        /*0b50*/ 	.word	0x00000000
        /*0b54*/ 	.short	0x010a
        /*0b56*/ 	.byte	0xff
	.zero		1


	//   ....[166]....
        /*0b58*/ 	.word	0x00009250
        /*0b5c*/ 	.word	0x00000000
        /*0b60*/ 	.word	0x00000000
        /*0b64*/ 	.short	0x010a
        /*0b66*/ 	.byte	0xff
	.zero		1


	//   ....[167]....
        /*0b68*/ 	.word	0x000092b0
        /*0b6c*/ 	.word	0x00000000
        /*0b70*/ 	.word	0x00000000
        /*0b74*/ 	.short	0x010a
        /*0b76*/ 	.byte	0xff
	.zero		1


	//   ....[168]....
        /*0b78*/ 	.word	0x00009310
        /*0b7c*/ 	.word	0x00000000
        /*0b80*/ 	.word	0x00000000
        /*0b84*/ 	.short	0x010a
        /*0b86*/ 	.byte	0xff
	.zero		1


	//   ....[169]....
        /*0b88*/ 	.word	0x00009370
        /*0b8c*/ 	.word	0x00000000
        /*0b90*/ 	.word	0x00000000
        /*0b94*/ 	.short	0x010a
        /*0b96*/ 	.byte	0xff
	.zero		1


	//   ....[170]....
        /*0b98*/ 	.word	0x000093d0
        /*0b9c*/ 	.word	0x00000000
        /*0ba0*/ 	.word	0x00000000
        /*0ba4*/ 	.short	0x010a
        /*0ba6*/ 	.byte	0xff
	.zero		1


	//   ....[171]....
        /*0ba8*/ 	.word	0x00009430
        /*0bac*/ 	.word	0x00000000
        /*0bb0*/ 	.word	0x00000000
        /*0bb4*/ 	.short	0x010a
        /*0bb6*/ 	.byte	0xff
	.zero		1


	//   ....[172]....
        /*0bb8*/ 	.word	0x00009490
        /*0bbc*/ 	.word	0x00000000
        /*0bc0*/ 	.word	0x00000000
        /*0bc4*/ 	.short	0x010a
        /*0bc6*/ 	.byte	0xff
	.zero		1


	//   ....[173]....
        /*0bc8*/ 	.word	0x000094f0
        /*0bcc*/ 	.word	0x00000000
        /*0bd0*/ 	.word	0x00000000
        /*0bd4*/ 	.short	0x010a
        /*0bd6*/ 	.byte	0xff
	.zero		1


	//   ....[174]....
        /*0bd8*/ 	.word	0x00009550
        /*0bdc*/ 	.word	0x00000000
        /*0be0*/ 	.word	0x00000000
        /*0be4*/ 	.short	0x010a
        /*0be6*/ 	.byte	0xff
	.zero		1


	//   ....[175]....
        /*0be8*/ 	.word	0x000095b0
        /*0bec*/ 	.word	0x00000000
        /*0bf0*/ 	.word	0x00000000
        /*0bf4*/ 	.short	0x010a
        /*0bf6*/ 	.byte	0xff
	.zero		1


	//   ....[176]....
        /*0bf8*/ 	.word	0x00009610
        /*0bfc*/ 	.word	0x00000000
        /*0c00*/ 	.word	0x00000000
        /*0c04*/ 	.short	0x010a
        /*0c06*/ 	.byte	0xff
	.zero		1


	//   ....[177]....
        /*0c08*/ 	.word	0x00009670
        /*0c0c*/ 	.word	0x00000000
        /*0c10*/ 	.word	0x00000000
        /*0c14*/ 	.short	0x010a
        /*0c16*/ 	.byte	0xff
	.zero		1


	//   ....[178]....
        /*0c18*/ 	.word	0x000096d0
        /*0c1c*/ 	.word	0x00000000
        /*0c20*/ 	.word	0x00000000
        /*0c24*/ 	.short	0x010a
        /*0c26*/ 	.byte	0xff
	.zero		1


	//   ....[179]....
        /*0c28*/ 	.word	0x00009730
        /*0c2c*/ 	.word	0x00000000
        /*0c30*/ 	.word	0x00000000
        /*0c34*/ 	.short	0x010a
        /*0c36*/ 	.byte	0xff
	.zero		1


	//   ....[180]....
        /*0c38*/ 	.word	0x00009790
        /*0c3c*/ 	.word	0x00000000
        /*0c40*/ 	.word	0x00000000
        /*0c44*/ 	.short	0x010a
        /*0c46*/ 	.byte	0xff
	.zero		1


	//   ....[181]....
        /*0c48*/ 	.word	0x000097f0
        /*0c4c*/ 	.word	0x00000000
        /*0c50*/ 	.word	0x00000000
        /*0c54*/ 	.short	0x010a
        /*0c56*/ 	.byte	0xff
	.zero		1


	//   ....[182]....
        /*0c58*/ 	.word	0x00009850
        /*0c5c*/ 	.word	0x00000000
        /*0c60*/ 	.word	0x00000000
        /*0c64*/ 	.short	0x010a
        /*0c66*/ 	.byte	0xff
	.zero		1


	//   ....[183]....
        /*0c68*/ 	.word	0x000098b0
        /*0c6c*/ 	.word	0x00000000
        /*0c70*/ 	.word	0x00000000
        /*0c74*/ 	.short	0x010a
        /*0c76*/ 	.byte	0xff
	.zero		1


	//   ....[184]....
        /*0c78*/ 	.word	0x00009910
        /*0c7c*/ 	.word	0x00000000
        /*0c80*/ 	.word	0x00000000
        /*0c84*/ 	.short	0x010a
        /*0c86*/ 	.byte	0xff
	.zero		1


	//   ....[185]....
        /*0c88*/ 	.word	0x00009970
        /*0c8c*/ 	.word	0x00000000
        /*0c90*/ 	.word	0x00000000
        /*0c94*/ 	.short	0x010a
        /*0c96*/ 	.byte	0xff
	.zero		1


	//   ....[186]....
        /*0c98*/ 	.word	0x000099d0
        /*0c9c*/ 	.word	0x00000000
        /*0ca0*/ 	.word	0x00000000
        /*0ca4*/ 	.short	0x010a
        /*0ca6*/ 	.byte	0xff
	.zero		1


	//   ....[187]....
        /*0ca8*/ 	.word	0x00009a20
        /*0cac*/ 	.word	0x00000000
        /*0cb0*/ 	.word	0x00000240
        /*0cb4*/ 	.short	0x010a
        /*0cb6*/ 	.byte	0xff
	.zero		1


	//   ....[188]....
        /*0cb8*/ 	.word	0x00009a80
        /*0cbc*/ 	.word	0x00000000
        /*0cc0*/ 	.word	0x00000210
        /*0cc4*/ 	.short	0x010a
        /*0cc6*/ 	.byte	0xff
	.zero		1


	//   ....[189]....
        /*0cc8*/ 	.word	0x00009ad0
        /*0ccc*/ 	.word	0x00000000
        /*0cd0*/ 	.word	0x00000200
        /*0cd4*/ 	.short	0x010a
        /*0cd6*/ 	.byte	0xff
	.zero		1


	//   ....[190]....
        /*0cd8*/ 	.word	0x00009b30
        /*0cdc*/ 	.word	0x00000000
        /*0ce0*/ 	.word	0x00000210
        /*0ce4*/ 	.short	0x010a
        /*0ce6*/ 	.byte	0xff
	.zero		1


	//   ....[191]....
        /*0ce8*/ 	.word	0x00009b80
        /*0cec*/ 	.word	0x00000002
        /*0cf0*/ 	.word	0x00000200
        /*0cf4*/ 	.short	0x010a
        /*0cf6*/ 	.byte	0xff
	.zero		1


	//   ....[192]....
        /*0cf8*/ 	.word	0x00009be0
        /*0cfc*/ 	.word	0x00000003
        /*0d00*/ 	.word	0x00000230
        /*0d04*/ 	.short	0x010a
        /*0d06*/ 	.byte	0xff
	.zero		1


	//   ....[193]....
        /*0d08*/ 	.word	0x00009c40
        /*0d0c*/ 	.word	0x00000002
        /*0d10*/ 	.word	0x00000000
        /*0d14*/ 	.short	0x010a
        /*0d16*/ 	.byte	0xff
	.zero		1


	//   ....[194]....
        /*0d18*/ 	.word	0x00009ca0
        /*0d1c*/ 	.word	0x00000000
        /*0d20*/ 	.word	0x00000000
        /*0d24*/ 	.short	0x010a
        /*0d26*/ 	.byte	0xff
	.zero		1


	//   ....[195]....
        /*0d28*/ 	.word	0x00009d00
        /*0d2c*/ 	.word	0x00000000
        /*0d30*/ 	.word	0x00000000
        /*0d34*/ 	.short	0x010a
        /*0d36*/ 	.byte	0xff
	.zero		1


	//   ....[196]....
        /*0d38*/ 	.word	0x00009d50
        /*0d3c*/ 	.word	0x00000000
        /*0d40*/ 	.word	0x00000200
        /*0d44*/ 	.short	0x010a
        /*0d46*/ 	.byte	0xff
	.zero		1


	//   ....[197]....
        /*0d48*/ 	.word	0x00009db0
        /*0d4c*/ 	.word	0x00000000
        /*0d50*/ 	.word	0x000001f8
        /*0d54*/ 	.short	0x010a
        /*0d56*/ 	.byte	0xff
	.zero		1


	//   ....[198]....
        /*0d58*/ 	.word	0x00009e10
        /*0d5c*/ 	.word	0x00000000
        /*0d60*/ 	.word	0x000001d8
        /*0d64*/ 	.short	0x010a
        /*0d66*/ 	.byte	0xff
	.zero		1


	//   ....[199]....
        /*0d68*/ 	.word	0x00009e70
        /*0d6c*/ 	.word	0x00000000
        /*0d70*/ 	.word	0x000001d8
        /*0d74*/ 	.short	0x010a
        /*0d76*/ 	.byte	0xff
	.zero		1


	//   ....[200]....
        /*0d78*/ 	.word	0x00009ed0
        /*0d7c*/ 	.word	0x00000000
        /*0d80*/ 	.word	0x00000000
        /*0d84*/ 	.short	0x010a
        /*0d86*/ 	.byte	0xff
	.zero		1


	//   ....[201]....
        /*0d88*/ 	.word	0x00009f30
        /*0d8c*/ 	.word	0x00000000
        /*0d90*/ 	.word	0x00000000
        /*0d94*/ 	.short	0x010a
        /*0d96*/ 	.byte	0xff
	.zero		1


	//   ....[202]....
        /*0d98*/ 	.word	0x00009f80
        /*0d9c*/ 	.word	0x00000000
        /*0da0*/ 	.word	0x00000200
        /*0da4*/ 	.short	0x010a
        /*0da6*/ 	.byte	0xff
	.zero		1


	//   ....[203]....
        /*0da8*/ 	.word	0x00009fd0
        /*0dac*/ 	.word	0x00000000
        /*0db0*/ 	.word	0x000001c0
        /*0db4*/ 	.short	0x010a
        /*0db6*/ 	.byte	0xff
	.zero		1


	//   ....[204]....
        /*0db8*/ 	.word	0x0000a020
        /*0dbc*/ 	.word	0x00000049
        /*0dc0*/ 	.word	0x00000220
        /*0dc4*/ 	.short	0x010a
        /*0dc6*/ 	.byte	0xff
	.zero		1


	//   ....[205]....
        /*0dc8*/ 	.word	0x0000a070
        /*0dcc*/ 	.word	0x00000002
        /*0dd0*/ 	.word	0x000001c0
        /*0dd4*/ 	.short	0x010a
        /*0dd6*/ 	.byte	0xff
	.zero		1


	//----- nvinfo : EIATTR_NUM_MBARRIERS
	.align		4
.L_47:
        /*0dd8*/ 	.byte	0x03, 0x38
        /*0dda*/ 	.short	0x004c


	//----- nvinfo : EIATTR_EXIT_INSTR_OFFSETS
	.align		4
        /*0ddc*/ 	.byte	0x04, 0x1c
        /*0dde*/ 	.short	(.L_49 - .L_48)


	//   ....[0]....
.L_48:
        /*0de0*/ 	.word	0x00003b70


	//   ....[1]....
        /*0de4*/ 	.word	0x00004070


	//   ....[2]....
        /*0de8*/ 	.word	0x000040d0


	//   ....[3]....
        /*0dec*/ 	.word	0x000053b0


	//   ....[4]....
        /*0df0*/ 	.word	0x00006230


	//   ....[5]....
        /*0df4*/ 	.word	0x00006270


	//   ....[6]....
        /*0df8*/ 	.word	0x00008d70


	//   ....[7]....
        /*0dfc*/ 	.word	0x00008df0


	//   ....[8]....
        /*0e00*/ 	.word	0x00008e20


	//   ....[9]....
        /*0e04*/ 	.word	0x00008e90


	//----- nvinfo : EIATTR_MAX_THREADS
	.align		4
.L_49:
        /*0e08*/ 	.byte	0x04, 0x05
        /*0e0a*/ 	.short	(.L_51 - .L_50)
.L_50:
        /*0e0c*/ 	.word	0x00000100
        /*0e10*/ 	.word	0x00000001
        /*0e14*/ 	.word	0x00000001


	//----- nvinfo : EIATTR_CRS_STACK_SIZE
	.align		4
.L_51:
        /*0e18*/ 	.byte	0x04, 0x1e
        /*0e1a*/ 	.short	(.L_53 - .L_52)
.L_52:
        /*0e1c*/ 	.word	0x00000000


	//----- nvinfo : EIATTR_CBANK_PARAM_SIZE
	.align		4
.L_53:
        /*0e20*/ 	.byte	0x03, 0x19
        /*0e22*/ 	.short	0x0c00


	//----- nvinfo : EIATTR_PARAM_CBANK
	.align		4
        /*0e24*/ 	.byte	0x04, 0x0a
        /*0e26*/ 	.short	(.L_55 - .L_54)
	.align		4
.L_54:
        /*0e28*/ 	.word	index@(.nv.constant0._ZN7cutlass13device_kernelINS_4gemm6kernel13GemmUniversalIN4cute5tupleIJiiiiEEENS1_10collective13CollectiveMmaINS1_46MainloopSm100TmaUmmaWarpSpecializedBlockScaledILi28ELi2ELi2ENS5_IJNS4_1CILi1EEENSA_ILi2EEESB_EEEEENS5_IJNSA_ILi128EEENSA_ILi64EEESG_EEENS5_IJNS_12float_e2m1_tENS_13float_ue4m3_tEEEENS5_IJNS5_IJlSB_lEEENS4_6LayoutINS5_IJNS5_IJNS5_IJNSA_ILi32EEENSA_ILi4EEEEEEiEEENS5_IJNS5_IJNSA_ILi16EEESO_EEEiEEENS5_IJSB_iEEEEEENS5_IJST_NS5_IJNS5_IJNSA_ILi0EEESB_EEENSA_ILi512EEEEEENS5_IJSW_iEEEEEEEEEEESK_S13_NS4_8TiledMMAINS4_8MMA_AtomIJNS4_17SM100_MMA_MXF4_SSISI_SI_fSJ_Li128ELi64ELi16ELNS4_4UMMA5MajorE0ELS18_0ELNS17_7ScaleInE0ELS19_0EEEEEENSM_INS5_IJSB_SB_SB_EEENS5_IJSW_SW_SW_EEEEENS5_IJNS4_10UnderscoreES1F_S1F_EEEEENS5_IJNS4_23SM90_TMA_LOAD_MULTICASTES1I_EEENS5_IJNS4_14ComposedLayoutINS4_7SwizzleILi1ELi4ELi3EEENS4_18smem_ptr_flag_bitsILi4EEENSM_INS5_IJNSA_ILi8EEESG_EEENS5_IJSG_SB_EEEEEEENSM_INS5_IJNS5_IJNS5_IJSP_SB_EEESS_EEESB_NS5_IJSB_SB_EEEEEENS5_IJNS5_IJNS5_IJSS_SY_EEESX_EEESW_NS5_IJSO_SY_EEEEEEEEEEEvNS4_8identityENS5_IJNS4_13SM90_TMA_LOADES25_EEES23_vS24_EENS_8epilogue10collective18CollectiveEpilogueINS28_23Sm100TmaWarpSpecializedILi3ELi2ELi32ELb1ELb0EEEJSH_NS5_IJNSM_ISF_SB_EENSM_ISN_SB_EEEEENS_10bfloat16_tESL_S2G_SL_NS28_6fusion15FusionCallbacksIS2C_NS2H_17LinearCombinationIS2G_fS2G_fLNS_15FloatRoundStyleE2EEESH_S2F_JEEENS4_5SM1004TMEM4LOAD26SM100_TMEM_LOAD_32dp32b32xES25_NS1K_INS1L_ILi2ELi4ELi3EEENS1N_ILi16EEENSM_INS5_IJS1P_SN_EEENS5_IJSN_SB_EEEEEEENS4_39AutoVectorizingCopyWithAssumedAlignmentILi128EEENS4_14SM90_TMA_STOREES2W_S2Y_S2Y_EEEvvEEEEvNT_6ParamsE)
        /*0e2c*/ 	.short	0x0380
        /*0e2e*/ 	.short	0x0c00


	//----- nvinfo : EIATTR_SW_WAR
	.align		4
.L_55:
        /*0e30*/ 	.byte	0x04, 0x36
        /*0e32*/ 	.short	(.L_57 - .L_56)
.L_56:
        /*0e34*/ 	.word	0x00000008
.L_57:


//--------------------- .nv.callgraph             --------------------------
	.section	.nv.callgraph,"",@"SHT_CUDA_CALLGRAPH"
	.align	4
	.sectionentsize	8
	.align		4
        /*0000*/ 	.word	0x00000000
	.align		4
        /*0004*/ 	.word	0xffffffff
	.align		4
        /*0008*/ 	.word	index@(_ZN7cutlass13device_kernelINS_4gemm6kernel13GemmUniversalIN4cute5tupleIJiiiiEEENS1_10collective13CollectiveMmaINS1_46MainloopSm100TmaUmmaWarpSpecializedBlockScaledILi28ELi2ELi2ENS5_IJNS4_1CILi1EEENSA_ILi2EEESB_EEEEENS5_IJNSA_ILi128EEENSA_ILi64EEESG_EEENS5_IJNS_12float_e2m1_tENS_13float_ue4m3_tEEEENS5_IJNS5_IJlSB_lEEENS4_6LayoutINS5_IJNS5_IJNS5_IJNSA_ILi32EEENSA_ILi4EEEEEEiEEENS5_IJNS5_IJNSA_ILi16EEESO_EEEiEEENS5_IJSB_iEEEEEENS5_IJST_NS5_IJNS5_IJNSA_ILi0EEESB_EEENSA_ILi512EEEEEENS5_IJSW_iEEEEEEEEEEESK_S13_NS4_8TiledMMAINS4_8MMA_AtomIJNS4_17SM100_MMA_MXF4_SSISI_SI_fSJ_Li128ELi64ELi16ELNS4_4UMMA5MajorE0ELS18_0ELNS17_7ScaleInE0ELS19_0EEEEEENSM_INS5_IJSB_SB_SB_EEENS5_IJSW_SW_SW_EEEEENS5_IJNS4_10UnderscoreES1F_S1F_EEEEENS5_IJNS4_23SM90_TMA_LOAD_MULTICASTES1I_EEENS5_IJNS4_14ComposedLayoutINS4_7SwizzleILi1ELi4ELi3EEENS4_18smem_ptr_flag_bitsILi4EEENSM_INS5_IJNSA_ILi8EEESG_EEENS5_IJSG_SB_EEEEEEENSM_INS5_IJNS5_IJNS5_IJSP_SB_EEESS_EEESB_NS5_IJSB_SB_EEEEEENS5_IJNS5_IJNS5_IJSS_SY_EEESX_EEESW_NS5_IJSO_SY_EEEEEEEEEEEvNS4_8identityENS5_IJNS4_13SM90_TMA_LOADES25_EEES23_vS24_EENS_8epilogue10collective18CollectiveEpilogueINS28_23Sm100TmaWarpSpecializedILi3ELi2ELi32ELb1ELb0EEEJSH_NS5_IJNSM_ISF_SB_EENSM_ISN_SB_EEEEENS_10bfloat16_tESL_S2G_SL_NS28_6fusion15FusionCallbacksIS2C_NS2H_17LinearCombinationIS2G_fS2G_fLNS_15FloatRoundStyleE2EEESH_S2F_JEEENS4_5SM1004TMEM4LOAD26SM100_TMEM_LOAD_32dp32b32xES25_NS1K_INS1L_ILi2ELi4ELi3EEENS1N_ILi16EEENSM_INS5_IJS1P_SN_EEENS5_IJSN_SB_EEEEEEENS4_39AutoVectorizingCopyWithAssumedAlignmentILi128EEENS4_14SM90_TMA_STOREES2W_S2Y_S2Y_EEEvvEEEEvNT_6ParamsE)
	.align		4
        /*000c*/ 	.word	index@(__assertfail)
	.align		4
        /*0010*/ 	.word	0x00000000
	.align		4
        /*0014*/ 	.word	0xfffffffe
	.align		4
        /*0018*/ 	.word	0x00000000
	.align		4
        /*001c*/ 	.word	0xfffffffd
	.align		4
        /*0020*/ 	.word	0x00000000
	.align		4
        /*0024*/ 	.word	0xfffffffc


//--------------------- .nv.constant4             --------------------------
	.section	.nv.constant4,"a",@progbits
	.align	8
	.align		8
.nv.constant4:
        /*0000*/ 	.dword	__assertfail
	.align		8
        /*0008*/ 	.dword	__unnamed_1
	.align		8
        /*0010*/ 	.dword	__unnamed_2
	.align		8
        /*0018*/ 	.dword	_ZN40_INTERNAL_1807026d_4_k_cu_ec1590fc_346304cuda3std3__45__cpo5beginE
	.align		8
        /*0020*/ 	.dword	_ZN40_INTERNAL_1807026d_4_k_cu_ec1590fc_346304cuda3std3__45__cpo3endE
	.align		8
        /*0028*/ 	.dword	_ZN40_INTERNAL_1807026d_4_k_cu_ec1590fc_346304cuda3std3__45__cpo6cbeginE
	.align		8
        /*0030*/ 	.dword	_ZN40_INTERNAL_1807026d_4_k_cu_ec1590fc_346304cuda3std3__45__cpo4cendE
	.align		8
        /*0038*/ 	.dword	_ZN40_INTERNAL_1807026d_4_k_cu_ec1590fc_346304cuda3std3__442_GLOBAL__N__1807026d_4_k_cu_ec1590fc_346306ignoreE
	.align		8
        /*0040*/ 	.dword	_ZN40_INTERNAL_1807026d_4_k_cu_ec1590fc_346304cuda3std3__419piecewise_constructE
	.align		8
        /*0048*/ 	.dword	_ZN40_INTERNAL_1807026d_4_k_cu_ec1590fc_346304cuda3std3__48in_placeE
	.align		8
        /*0050*/ 	.dword	_ZN40_INTERNAL_1807026d_4_k_cu_ec1590fc_346304cuda3std6ranges3__45__cpo4swapE
	.align		8
        /*0058*/ 	.dword	_ZN40_INTERNAL_1807026d_4_k_cu_ec1590fc_346304cuda3std6ranges3__45__cpo9iter_moveE
	.align		8
        /*0060*/ 	.dword	_ZN40_INTERNAL_1807026d_4_k_cu_ec1590fc_346304cute7productE
	.align		8
        /*0068*/ 	.dword	_ZN40_INTERNAL_1807026d_4_k_cu_ec1590fc_346304cute1_E
	.align		8
        /*0070*/ 	.dword	$str$25
	.align		8
        /*0078*/ 	.dword	$str$26
	.align		8
        /*0080*/ 	.dword	$str$29
	.align		8
        /*0088*/ 	.dword	$str$30


//--------------------- .text._ZN7cutlass13device_kernelINS_4gemm6kernel13GemmUniversalIN4cute5tupleIJiiiiEEENS1_10collective13CollectiveMmaINS1_46MainloopSm100TmaUmmaWarpSpecializedBlockScaledILi28ELi2ELi2ENS5_IJNS4_1CILi1EEENSA_ILi2EEESB_EEEEENS5_IJNSA_ILi128EEENSA_ILi64EEESG_EEENS5_IJNS_12float_e2m1_tENS_13float_ue4m3_tEEEENS5_IJNS5_IJlSB_lEEENS4_6LayoutINS5_IJNS5_IJNS5_IJNSA_ILi32EEENSA_ILi4EEEEEEiEEENS5_IJNS5_IJNSA_ILi16EEESO_EEEiEEENS5_IJSB_iEEEEEENS5_IJST_NS5_IJNS5_IJNSA_ILi0EEESB_EEENSA_ILi512EEEEEENS5_IJSW_iEEEEEEEEEEESK_S13_NS4_8TiledMMAINS4_8MMA_AtomIJNS4_17SM100_MMA_MXF4_SSISI_SI_fSJ_Li128ELi64ELi16ELNS4_4UMMA5MajorE0ELS18_0ELNS17_7ScaleInE0ELS19_0EEEEEENSM_INS5_IJSB_SB_SB_EEENS5_IJSW_SW_SW_EEEEENS5_IJNS4_10UnderscoreES1F_S1F_EEEEENS5_IJNS4_23SM90_TMA_LOAD_MULTICASTES1I_EEENS5_IJNS4_14ComposedLayoutINS4_7SwizzleILi1ELi4ELi3EEENS4_18smem_ptr_flag_bitsILi4EEENSM_INS5_IJNSA_ILi8EEESG_EEENS5_IJSG_SB_EEEEEEENSM_INS5_IJNS5_IJNS5_IJSP_SB_EEESS_EEESB_NS5_IJSB_SB_EEEEEENS5_IJNS5_IJNS5_IJSS_SY_EEESX_EEESW_NS5_IJSO_SY_EEEEEEEEEEEvNS4_8identityENS5_IJNS4_13SM90_TMA_LOADES25_EEES23_vS24_EENS_8epilogue10collective18CollectiveEpilogueINS28_23Sm100TmaWarpSpecializedILi3ELi2ELi32ELb1ELb0EEEJSH_NS5_IJNSM_ISF_SB_EENSM_ISN_SB_EEEEENS_10bfloat16_tESL_S2G_SL_NS28_6fusion15FusionCallbacksIS2C_NS2H_17LinearCombinationIS2G_fS2G_fLNS_15FloatRoundStyleE2EEESH_S2F_JEEENS4_5SM1004TMEM4LOAD26SM100_TMEM_LOAD_32dp32b32xES25_NS1K_INS1L_ILi2ELi4ELi3EEENS1N_ILi16EEENSM_INS5_IJS1P_SN_EEENS5_IJSN_SB_EEEEEEENS4_39AutoVectorizingCopyWithAssumedAlignmentILi128EEENS4_14SM90_TMA_STOREES2W_S2Y_S2Y_EEEvvEEEEvNT_6ParamsE --------------------------
	.section	.text._ZN7cutlass13device_kernelINS_4gemm6kernel13GemmUniversalIN4cute5tupleIJiiiiEEENS1_10collective13CollectiveMmaINS1_46MainloopSm100TmaUmmaWarpSpecializedBlockScaledILi28ELi2ELi2ENS5_IJNS4_1CILi1EEENSA_ILi2EEESB_EEEEENS5_IJNSA_ILi128EEENSA_ILi64EEESG_EEENS5_IJNS_12float_e2m1_tENS_13float_ue4m3_tEEEENS5_IJNS5_IJlSB_lEEENS4_6LayoutINS5_IJNS5_IJNS5_IJNSA_ILi32EEENSA_ILi4EEEEEEiEEENS5_IJNS5_IJNSA_ILi16EEESO_EEEiEEENS5_IJSB_iEEEEEENS5_IJST_NS5_IJNS5_IJNSA_ILi0EEESB_EEENSA_ILi512EEEEEENS5_IJSW_iEEEEEEEEEEESK_S13_NS4_8TiledMMAINS4_8MMA_AtomIJNS4_17SM100_MMA_MXF4_SSISI_SI_fSJ_Li128ELi64ELi16ELNS4_4UMMA5MajorE0ELS18_0ELNS17_7ScaleInE0ELS19_0EEEEEENSM_INS5_IJSB_SB_SB_EEENS5_IJSW_SW_SW_EEEEENS5_IJNS4_10UnderscoreES1F_S1F_EEEEENS5_IJNS4_23SM90_TMA_LOAD_MULTICASTES1I_EEENS5_IJNS4_14ComposedLayoutINS4_7SwizzleILi1ELi4ELi3EEENS4_18smem_ptr_flag_bitsILi4EEENSM_INS5_IJNSA_ILi8EEESG_EEENS5_IJSG_SB_EEEEEEENSM_INS5_IJNS5_IJNS5_IJSP_SB_EEESS_EEESB_NS5_IJSB_SB_EEEEEENS5_IJNS5_IJNS5_IJSS_SY_EEESX_EEESW_NS5_IJSO_SY_EEEEEEEEEEEvNS4_8identityENS5_IJNS4_13SM90_TMA_LOADES25_EEES23_vS24_EENS_8epilogue10collective18CollectiveEpilogueINS28_23Sm100TmaWarpSpecializedILi3ELi2ELi32ELb1ELb0EEEJSH_NS5_IJNSM_ISF_SB_EENSM_ISN_SB_EEEEENS_10bfloat16_tESL_S2G_SL_NS28_6fusion15FusionCallbacksIS2C_NS2H_17LinearCombinationIS2G_fS2G_fLNS_15FloatRoundStyleE2EEESH_S2F_JEEENS4_5SM1004TMEM4LOAD26SM100_TMEM_LOAD_32dp32b32xES25_NS1K_INS1L_ILi2ELi4ELi3EEENS1N_ILi16EEENSM_INS5_IJS1P_SN_EEENS5_IJSN_SB_EEEEEEENS4_39AutoVectorizingCopyWithAssumedAlignmentILi128EEENS4_14SM90_TMA_STOREES2W_S2Y_S2Y_EEEvvEEEEvNT_6ParamsE,"ax",@progbits
	.align	128
.text._ZN7cutlass13device_kernelINS_4gemm6kernel13GemmUniversalIN4cute5tupleIJiiiiEEENS1_10collective13CollectiveMmaINS1_46MainloopSm100TmaUmmaWarpSpecializedBlockScaledILi28ELi2ELi2ENS5_IJNS4_1CILi1EEENSA_ILi2EEESB_EEEEENS5_IJNSA_ILi128EEENSA_ILi64EEESG_EEENS5_IJNS_12float_e2m1_tENS_13float_ue4m3_tEEEENS5_IJNS5_IJlSB_lEEENS4_6LayoutINS5_IJNS5_IJNS5_IJNSA_ILi32EEENSA_ILi4EEEEEEiEEENS5_IJNS5_IJNSA_ILi16EEESO_EEEiEEENS5_IJSB_iEEEEEENS5_IJST_NS5_IJNS5_IJNSA_ILi0EEESB_EEENSA_ILi512EEEEEENS5_IJSW_iEEEEEEEEEEESK_S13_NS4_8TiledMMAINS4_8MMA_AtomIJNS4_17SM100_MMA_MXF4_SSISI_SI_fSJ_Li128ELi64ELi16ELNS4_4UMMA5MajorE0ELS18_0ELNS17_7ScaleInE0ELS19_0EEEEEENSM_INS5_IJSB_SB_SB_EEENS5_IJSW_SW_SW_EEEEENS5_IJNS4_10UnderscoreES1F_S1F_EEEEENS5_IJNS4_23SM90_TMA_LOAD_MULTICASTES1I_EEENS5_IJNS4_14ComposedLayoutINS4_7SwizzleILi1ELi4ELi3EEENS4_18smem_ptr_flag_bitsILi4EEENSM_INS5_IJNSA_ILi8EEESG_EEENS5_IJSG_SB_EEEEEEENSM_INS5_IJNS5_IJNS5_IJSP_SB_EEESS_EEESB_NS5_IJSB_SB_EEEEEENS5_IJNS5_IJNS5_IJSS_SY_EEESX_EEESW_NS5_IJSO_SY_EEEEEEEEEEEvNS4_8identityENS5_IJNS4_13SM90_TMA_LOADES25_EEES23_vS24_EENS_8epilogue10collective18CollectiveEpilogueINS28_23Sm100TmaWarpSpecializedILi3ELi2ELi32ELb1ELb0EEEJSH_NS5_IJNSM_ISF_SB_EENSM_ISN_SB_EEEEENS_10bfloat16_tESL_S2G_SL_NS28_6fusion15FusionCallbacksIS2C_NS2H_17LinearCombinationIS2G_fS2G_fLNS_15FloatRoundStyleE2EEESH_S2F_JEEENS4_5SM1004TMEM4LOAD26SM100_TMEM_LOAD_32dp32b32xES25_NS1K_INS1L_ILi2ELi4ELi3EEENS1N_ILi16EEENSM_INS5_IJS1P_SN_EEENS5_IJSN_SB_EEEEEEENS4_39AutoVectorizingCopyWithAssumedAlignmentILi128EEENS4_14SM90_TMA_STOREES2W_S2Y_S2Y_EEEvvEEEEvNT_6ParamsE:
        .type           _ZN7cutlass13device_kernelINS_4gemm6kernel13GemmUniversalIN4cute5tupleIJiiiiEEENS1_10collective13CollectiveMmaINS1_46MainloopSm100TmaUmmaWarpSpecializedBlockScaledILi28ELi2ELi2ENS5_IJNS4_1CILi1EEENSA_ILi2EEESB_EEEEENS5_IJNSA_ILi128EEENSA_ILi64EEESG_EEENS5_IJNS_12float_e2m1_tENS_13float_ue4m3_tEEEENS5_IJNS5_IJlSB_lEEENS4_6LayoutINS5_IJNS5_IJNS5_IJNSA_ILi32EEENSA_ILi4EEEEEEiEEENS5_IJNS5_IJNSA_ILi16EEESO_EEEiEEENS5_IJSB_iEEEEEENS5_IJST_NS5_IJNS5_IJNSA_ILi0EEESB_EEENSA_ILi512EEEEEENS5_IJSW_iEEEEEEEEEEESK_S13_NS4_8TiledMMAINS4_8MMA_AtomIJNS4_17SM100_MMA_MXF4_SSISI_SI_fSJ_Li128ELi64ELi16ELNS4_4UMMA5MajorE0ELS18_0ELNS17_7ScaleInE0ELS19_0EEEEEENSM_INS5_IJSB_SB_SB_EEENS5_IJSW_SW_SW_EEEEENS5_IJNS4_10UnderscoreES1F_S1F_EEEEENS5_IJNS4_23SM90_TMA_LOAD_MULTICASTES1I_EEENS5_IJNS4_14ComposedLayoutINS4_7SwizzleILi1ELi4ELi3EEENS4_18smem_ptr_flag_bitsILi4EEENSM_INS5_IJNSA_ILi8EEESG_EEENS5_IJSG_SB_EEEEEEENSM_INS5_IJNS5_IJNS5_IJSP_SB_EEESS_EEESB_NS5_IJSB_SB_EEEEEENS5_IJNS5_IJNS5_IJSS_SY_EEESX_EEESW_NS5_IJSO_SY_EEEEEEEEEEEvNS4_8identityENS5_IJNS4_13SM90_TMA_LOADES25_EEES23_vS24_EENS_8epilogue10collective18CollectiveEpilogueINS28_23Sm100TmaWarpSpecializedILi3ELi2ELi32ELb1ELb0EEEJSH_NS5_IJNSM_ISF_SB_EENSM_ISN_SB_EEEEENS_10bfloat16_tESL_S2G_SL_NS28_6fusion15FusionCallbacksIS2C_NS2H_17LinearCombinationIS2G_fS2G_fLNS_15FloatRoundStyleE2EEESH_S2F_JEEENS4_5SM1004TMEM4LOAD26SM100_TMEM_LOAD_32dp32b32xES25_NS1K_INS1L_ILi2ELi4ELi3EEENS1N_ILi16EEENSM_INS5_IJS1P_SN_EEENS5_IJSN_SB_EEEEEEENS4_39AutoVectorizingCopyWithAssumedAlignmentILi128EEENS4_14SM90_TMA_STOREES2W_S2Y_S2Y_EEEvvEEEEvNT_6ParamsE,@function
        .size           _ZN7cutlass13device_kernelINS_4gemm6kernel13GemmUniversalIN4cute5tupleIJiiiiEEENS1_10collective13CollectiveMmaINS1_46MainloopSm100TmaUmmaWarpSpecializedBlockScaledILi28ELi2ELi2ENS5_IJNS4_1CILi1EEENSA_ILi2EEESB_EEEEENS5_IJNSA_ILi128EEENSA_ILi64EEESG_EEENS5_IJNS_12float_e2m1_tENS_13float_ue4m3_tEEEENS5_IJNS5_IJlSB_lEEENS4_6LayoutINS5_IJNS5_IJNS5_IJNSA_ILi32EEENSA_ILi4EEEEEEiEEENS5_IJNS5_IJNSA_ILi16EEESO_EEEiEEENS5_IJSB_iEEEEEENS5_IJST_NS5_IJNS5_IJNSA_ILi0EEESB_EEENSA_ILi512EEEEEENS5_IJSW_iEEEEEEEEEEESK_S13_NS4_8TiledMMAINS4_8MMA_AtomIJNS4_17SM100_MMA_MXF4_SSISI_SI_fSJ_Li128ELi64ELi16ELNS4_4UMMA5MajorE0ELS18_0ELNS17_7ScaleInE0ELS19_0EEEEEENSM_INS5_IJSB_SB_SB_EEENS5_IJSW_SW_SW_EEEEENS5_IJNS4_10UnderscoreES1F_S1F_EEEEENS5_IJNS4_23SM90_TMA_LOAD_MULTICASTES1I_EEENS5_IJNS4_14ComposedLayoutINS4_7SwizzleILi1ELi4ELi3EEENS4_18smem_ptr_flag_bitsILi4EEENSM_INS5_IJNSA_ILi8EEESG_EEENS5_IJSG_SB_EEEEEEENSM_INS5_IJNS5_IJNS5_IJSP_SB_EEESS_EEESB_NS5_IJSB_SB_EEEEEENS5_IJNS5_IJNS5_IJSS_SY_EEESX_EEESW_NS5_IJSO_SY_EEEEEEEEEEEvNS4_8identityENS5_IJNS4_13SM90_TMA_LOADES25_EEES23_vS24_EENS_8epilogue10collective18CollectiveEpilogueINS28_23Sm100TmaWarpSpecializedILi3ELi2ELi32ELb1ELb0EEEJSH_NS5_IJNSM_ISF_SB_EENSM_ISN_SB_EEEEENS_10bfloat16_tESL_S2G_SL_NS28_6fusion15FusionCallbacksIS2C_NS2H_17LinearCombinationIS2G_fS2G_fLNS_15FloatRoundStyleE2EEESH_S2F_JEEENS4_5SM1004TMEM4LOAD26SM100_TMEM_LOAD_32dp32b32xES25_NS1K_INS1L_ILi2ELi4ELi3EEENS1N_ILi16EEENSM_INS5_IJS1P_SN_EEENS5_IJSN_SB_EEEEEEENS4_39AutoVectorizingCopyWithAssumedAlignmentILi128EEENS4_14SM90_TMA_STOREES2W_S2Y_S2Y_EEEvvEEEEvNT_6ParamsE,(.L_x_234 - _ZN7cutlass13device_kernelINS_4gemm6kernel13GemmUniversalIN4cute5tupleIJiiiiEEENS1_10collective13CollectiveMmaINS1_46MainloopSm100TmaUmmaWarpSpecializedBlockScaledILi28ELi2ELi2ENS5_IJNS4_1CILi1EEENSA_ILi2EEESB_EEEEENS5_IJNSA_ILi128EEENSA_ILi64EEESG_EEENS5_IJNS_12float_e2m1_tENS_13float_ue4m3_tEEEENS5_IJNS5_IJlSB_lEEENS4_6LayoutINS5_IJNS5_IJNS5_IJNSA_ILi32EEENSA_ILi4EEEEEEiEEENS5_IJNS5_IJNSA_ILi16EEESO_EEEiEEENS5_IJSB_iEEEEEENS5_IJST_NS5_IJNS5_IJNSA_ILi0EEESB_EEENSA_ILi512EEEEEENS5_IJSW_iEEEEEEEEEEESK_S13_NS4_8TiledMMAINS4_8MMA_AtomIJNS4_17SM100_MMA_MXF4_SSISI_SI_fSJ_Li128ELi64ELi16ELNS4_4UMMA5MajorE0ELS18_0ELNS17_7ScaleInE0ELS19_0EEEEEENSM_INS5_IJSB_SB_SB_EEENS5_IJSW_SW_SW_EEEEENS5_IJNS4_10UnderscoreES1F_S1F_EEEEENS5_IJNS4_23SM90_TMA_LOAD_MULTICASTES1I_EEENS5_IJNS4_14ComposedLayoutINS4_7SwizzleILi1ELi4ELi3EEENS4_18smem_ptr_flag_bitsILi4EEENSM_INS5_IJNSA_ILi8EEESG_EEENS5_IJSG_SB_EEEEEEENSM_INS5_IJNS5_IJNS5_IJSP_SB_EEESS_EEESB_NS5_IJSB_SB_EEEEEENS5_IJNS5_IJNS5_IJSS_SY_EEESX_EEESW_NS5_IJSO_SY_EEEEEEEEEEEvNS4_8identityENS5_IJNS4_13SM90_TMA_LOADES25_EEES23_vS24_EENS_8epilogue10collective18CollectiveEpilogueINS28_23Sm100TmaWarpSpecializedILi3ELi2ELi32ELb1ELb0EEEJSH_NS5_IJNSM_ISF_SB_EENSM_ISN_SB_EEEEENS_10bfloat16_tESL_S2G_SL_NS28_6fusion15FusionCallbacksIS2C_NS2H_17LinearCombinationIS2G_fS2G_fLNS_15FloatRoundStyleE2EEESH_S2F_JEEENS4_5SM1004TMEM4LOAD26SM100_TMEM_LOAD_32dp32b32xES25_NS1K_INS1L_ILi2ELi4ELi3EEENS1N_ILi16EEENSM_INS5_IJS1P_SN_EEENS5_IJSN_SB_EEEEEEENS4_39AutoVectorizingCopyWithAssumedAlignmentILi128EEENS4_14SM90_TMA_STOREES2W_S2Y_S2Y_EEEvvEEEEvNT_6ParamsE)
        .other          _ZN7cutlass13device_kernelINS_4gemm6kernel13GemmUniversalIN4cute5tupleIJiiiiEEENS1_10collective13CollectiveMmaINS1_46MainloopSm100TmaUmmaWarpSpecializedBlockScaledILi28ELi2ELi2ENS5_IJNS4_1CILi1EEENSA_ILi2EEESB_EEEEENS5_IJNSA_ILi128EEENSA_ILi64EEESG_EEENS5_IJNS_12float_e2m1_tENS_13float_ue4m3_tEEEENS5_IJNS5_IJlSB_lEEENS4_6LayoutINS5_IJNS5_IJNS5_IJNSA_ILi32EEENSA_ILi4EEEEEEiEEENS5_IJNS5_IJNSA_ILi16EEESO_EEEiEEENS5_IJSB_iEEEEEENS5_IJST_NS5_IJNS5_IJNSA_ILi0EEESB_EEENSA_ILi512EEEEEENS5_IJSW_iEEEEEEEEEEESK_S13_NS4_8TiledMMAINS4_8MMA_AtomIJNS4_17SM100_MMA_MXF4_SSISI_SI_fSJ_Li128ELi64ELi16ELNS4_4UMMA5MajorE0ELS18_0ELNS17_7ScaleInE0ELS19_0EEEEEENSM_INS5_IJSB_SB_SB_EEENS5_IJSW_SW_SW_EEEEENS5_IJNS4_10UnderscoreES1F_S1F_EEEEENS5_IJNS4_23SM90_TMA_LOAD_MULTICASTES1I_EEENS5_IJNS4_14ComposedLayoutINS4_7SwizzleILi1ELi4ELi3EEENS4_18smem_ptr_flag_bitsILi4EEENSM_INS5_IJNSA_ILi8EEESG_EEENS5_IJSG_SB_EEEEEEENSM_INS5_IJNS5_IJNS5_IJSP_SB_EEESS_EEESB_NS5_IJSB_SB_EEEEEENS5_IJNS5_IJNS5_IJSS_SY_EEESX_EEESW_NS5_IJSO_SY_EEEEEEEEEEEvNS4_8identityENS5_IJNS4_13SM90_TMA_LOADES25_EEES23_vS24_EENS_8epilogue10collective18CollectiveEpilogueINS28_23Sm100TmaWarpSpecializedILi3ELi2ELi32ELb1ELb0EEEJSH_NS5_IJNSM_ISF_SB_EENSM_ISN_SB_EEEEENS_10bfloat16_tESL_S2G_SL_NS28_6fusion15FusionCallbacksIS2C_NS2H_17LinearCombinationIS2G_fS2G_fLNS_15FloatRoundStyleE2EEESH_S2F_JEEENS4_5SM1004TMEM4LOAD26SM100_TMEM_LOAD_32dp32b32xES25_NS1K_INS1L_ILi2ELi4ELi3EEENS1N_ILi16EEENSM_INS5_IJS1P_SN_EEENS5_IJSN_SB_EEEEEEENS4_39AutoVectorizingCopyWithAssumedAlignmentILi128EEENS4_14SM90_TMA_STOREES2W_S2Y_S2Y_EEEvvEEEEvNT_6ParamsE,@"STO_CUDA_ENTRY STV_DEFAULT"
_ZN7cutlass13device_kernelINS_4gemm6kernel13GemmUniversalIN4cute5tupleIJiiiiEEENS1_10collective13CollectiveMmaINS1_46MainloopSm100TmaUmmaWarpSpecializedBlockScaledILi28ELi2ELi2ENS5_IJNS4_1CILi1EEENSA_ILi2EEESB_EEEEENS5_IJNSA_ILi128EEENSA_ILi64EEESG_EEENS5_IJNS_12float_e2m1_tENS_13float_ue4m3_tEEEENS5_IJNS5_IJlSB_lEEENS4_6LayoutINS5_IJNS5_IJNS5_IJNSA_ILi32EEENSA_ILi4EEEEEEiEEENS5_IJNS5_IJNSA_ILi16EEESO_EEEiEEENS5_IJSB_iEEEEEENS5_IJST_NS5_IJNS5_IJNSA_ILi0EEESB_EEENSA_ILi512EEEEEENS5_IJSW_iEEEEEEEEEEESK_S13_NS4_8TiledMMAINS4_8MMA_AtomIJNS4_17SM100_MMA_MXF4_SSISI_SI_fSJ_Li128ELi64ELi16ELNS4_4UMMA5MajorE0ELS18_0ELNS17_7ScaleInE0ELS19_0EEEEEENSM_INS5_IJSB_SB_SB_EEENS5_IJSW_SW_SW_EEEEENS5_IJNS4_10UnderscoreES1F_S1F_EEEEENS5_IJNS4_23SM90_TMA_LOAD_MULTICASTES1I_EEENS5_IJNS4_14ComposedLayoutINS4_7SwizzleILi1ELi4ELi3EEENS4_18smem_ptr_flag_bitsILi4EEENSM_INS5_IJNSA_ILi8EEESG_EEENS5_IJSG_SB_EEEEEEENSM_INS5_IJNS5_IJNS5_IJSP_SB_EEESS_EEESB_NS5_IJSB_SB_EEEEEENS5_IJNS5_IJNS5_IJSS_SY_EEESX_EEESW_NS5_IJSO_SY_EEEEEEEEEEEvNS4_8identityENS5_IJNS4_13SM90_TMA_LOADES25_EEES23_vS24_EENS_8epilogue10collective18CollectiveEpilogueINS28_23Sm100TmaWarpSpecializedILi3ELi2ELi32ELb1ELb0EEEJSH_NS5_IJNSM_ISF_SB_EENSM_ISN_SB_EEEEENS_10bfloat16_tESL_S2G_SL_NS28_6fusion15FusionCallbacksIS2C_NS2H_17LinearCombinationIS2G_fS2G_fLNS_15FloatRoundStyleE2EEESH_S2F_JEEENS4_5SM1004TMEM4LOAD26SM100_TMEM_LOAD_32dp32b32xES25_NS1K_INS1L_ILi2ELi4ELi3EEENS1N_ILi16EEENSM_INS5_IJS1P_SN_EEENS5_IJSN_SB_EEEEEEENS4_39AutoVectorizingCopyWithAssumedAlignmentILi128EEENS4_14SM90_TMA_STOREES2W_S2Y_S2Y_EEEvvEEEEvNT_6ParamsE:
[----:B------:R-:W1:Y:S01]  /*0000*/  LDC R1, c[0x0][0x37c] ;  /* 0x0000df00ff017b82 */ /* 0x000e620000000800 */
[----:B------:R-:W2:Y:S01]  /*0010*/  S2R R93, SR_TID.X ;  /* 0x00000000005d7919 */ /* 0x000ea20000002100 */
[----:B------:R-:W3:Y:S01]  /*0020*/  LDCU.64 UR4, c[0x0][0xc90] ;  /* 0x00019200ff0477ac */ /* 0x000ee20008000a00 */
[----:B------:R-:W-:Y:S02]  /*0030*/  PRMT R88, RZ, 0x7610, R88 ;  /* 0x00007610ff587816 */ /* 0x000fe40000000058 */
[----:B------:R-:W-:Y:S01]  /*0040*/  ELECT P5, URZ, PT ;  /* 0x0000000000ff782f */ /* 0x000fe200038a0000 */
[----:B------:R-:W4:Y:S01]  /*0050*/  LDCU.64 UR46, c[0x0][0x358] ;  /* 0x00006b00ff2e77ac */ /* 0x000f220008000a00 */
[----:B---3--:R-:W-:-:S04]  /*0060*/  UISETP.NE.U32.AND UP0, UPT, UR4, URZ, UPT ;  /* 0x000000ff0400728c */ /* 0x008fc8000bf05070 */
[----:B------:R-:W-:Y:S01]  /*0070*/  UISETP.NE.AND.EX UP0, UPT, UR5, URZ, UPT, UP0 ;  /* 0x000000ff0500728c */ /* 0x000fe2000bf05300 */
[----:B--2---:R-:W-:-:S05]  /*0080*/  SHF.R.U32.HI R92, RZ, 0x5, R93 ;  /* 0x00000005ff5c7819 */ /* 0x004fca000001165d */
[----:B------:R-:W2:Y:S02]  /*0090*/  SHFL.IDX PT, R0, R92, RZ, 0x1f ;  /* 0x00001fff5c007589 */ /* 0x000ea400000e0000 */
[----:B--2---:R-:W-:Y:S01]  /*00a0*/  R2UR UR6, R0 ;  /* 0x00000000000672ca */ /* 0x004fe200000e0000 */
[----:B-1--4-:R-:W-:-:S14]  /*00b0*/  BRA.U UP0, `(.L_x_0) ;  /* 0x00000001002c7547 */ /* 0x012fdc000b800000 */
[----:B------:R-:W1:Y:S02]  /*00c0*/  LDCU.64 UR8, c[0x0][0xc88] ;  /* 0x00019100ff0877ac */ /* 0x000e640008000a00 */
[----:B-1----:R-:W-:-:S04]  /*00d0*/  UISETP.NE.U32.AND UP0, UPT, UR8, URZ, UPT ;  /* 0x000000ff0800728c */ /* 0x002fc8000bf05070 */
[----:B------:R-:W-:-:S09]  /*00e0*/  UISETP.NE.AND.EX UP0, UPT, UR9, URZ, UPT, UP0 ;  /* 0x000000ff0900728c */ /* 0x000fd2000bf05300 */
[----:B------:R-:W-:Y:S05]  /*00f0*/  BRA.U !UP0, `(.L_x_1) ;  /* 0x0000000108107547 */ /* 0x000fea000b800000 */
[----:B------:R-:W1:Y:S02]  /*0100*/  LDC.64 R2, c[0x0][0xc88] ;  /* 0x00032200ff027b82 */ /* 0x000e640000000a00 */
[----:B-1----:R1:W5:Y:S01]  /*0110*/  LDG.E R49, desc[UR46][R2.64] ;  /* 0x0000002e02317981 */ /* 0x002362000c1e1900 */
[----:B------:R-:W-:Y:S01]  /*0120*/  HFMA2 R88, -RZ, RZ, 0, 5.9604644775390625e-08 ;  /* 0x00000001ff587431 */ /* 0x000fe200000001ff */
[----:B------:R-:W-:Y:S05]  /*0130*/  BRA `(.L_x_0) ;  /* 0x00000000000c7947 */ /* 0x000fea0003800000 */
.L_x_1:
[----:B------:R-:W1:Y:S01]  /*0140*/  LDCU UR7, c[0x0][0xc80] ;  /* 0x00019000ff0777ac */ /* 0x000e620008000800 */
[----:B------:R-:W-:Y:S01]  /*0150*/  HFMA2 R88, -RZ, RZ, 0, 5.9604644775390625e-08 ;  /* 0x00000001ff587431 */ /* 0x000fe200000001ff */
[----:B-1----:R-:W-:Y:S02]  /*0160*/  MOV R49, UR7 ;  /* 0x0000000700317c02 */ /* 0x002fe40008000f00 */
.L_x_0:
[----:B------:R-:W2:Y:S02]  /*0170*/  LDCU.64 UR8, c[0x0][0xcb0] ;  /* 0x00019600ff0877ac */ /* 0x000ea40008000a00 */
[----:B--2---:R-:W-:-:S04]  /*0180*/  UISETP.NE.U32.AND UP0, UPT, UR8, URZ, UPT ;  /* 0x000000ff0800728c */ /* 0x004fc8000bf05070 */
[----:B------:R-:W-:-:S09]  /*0190*/  UISETP.NE.AND.EX UP0, UPT, UR9, URZ, UPT, UP0 ;  /* 0x000000ff0900728c */ /* 0x000fd2000bf05300 */
[----:B------:R-:W-:Y:S05]  /*01a0*/  BRA.U UP0, `(.L_x_2) ;  /* 0x0000000100247547 */ /* 0x000fea000b800000 */
[----:B------:R-:W2:Y:S02]  /*01b0*/  LDCU.64 UR8, c[0x0][0xca8] ;  /* 0x00019500ff0877ac */ /* 0x000ea40008000a00 */
[----:B--2---:R-:W-:-:S04]  /*01c0*/  UISETP.NE.U32.AND UP0, UPT, UR8, URZ, UPT ;  /* 0x000000ff0800728c */ /* 0x004fc8000bf05070 */
[----:B------:R-:W-:-:S09]  /*01d0*/  UISETP.NE.AND.EX UP0, UPT, UR9, URZ, UPT, UP0 ;  /* 0x000000ff0900728c */ /* 0x000fd2000bf05300 */
[----:B------:R-:W-:Y:S05]  /*01e0*/  BRA.U !UP0, `(.L_x_3) ;  /* 0x00000001080c7547 */ /* 0x000fea000b800000 */
[----:B-1----:R-:W1:Y:S02]  /*01f0*/  LDC.64 R2, c[0x0][0xca8] ;  /* 0x00032a00ff027b82 */ /* 0x002e640000000a00 */
[----:B-1----:R2:W5:Y:S01]  /*0200*/  LDG.E R47, desc[UR46][R2.64] ;  /* 0x0000002e022f7981 */ /* 0x002562000c1e1900 */
[----:B------:R-:W-:Y:S05]  /*0210*/  BRA `(.L_x_2) ;  /* 0x0000000000087947 */ /* 0x000fea0003800000 */
.L_x_3:
[----:B------:R-:W2:Y:S02]  /*0220*/  LDCU UR7, c[0x0][0xca0] ;  /* 0x00019400ff0777ac */ /* 0x000ea40008000800 */
[----:B--2---:R-:W-:Y:S02]  /*0230*/  MOV R47, UR7 ;  /* 0x00000007002f7c02 */ /* 0x004fe40008000f00 */
.L_x_2:
[----:B------:R-:W-:Y:S01]  /*0240*/  IMAD.U32 R0, RZ, RZ, UR6 ;  /* 0x00000006ff007e24 */ /* 0x000fe2000f8e00ff */
[----:B------:R-:W-:Y:S04]  /*0250*/  BSSY.RECONVERGENT B0, `(.L_x_4) ;  /* 0x0000012000007945 */ /* 0x000fe80003800200 */
[C---:B------:R-:W-:Y:S02]  /*0260*/  ISETP.NE.OR P1, PT, R0.reuse, 0x1, !P5 ;  /* 0x000000010000780c */ /* 0x040fe40006f25670 */
[----:B------:R-:W-:-:S11]  /*0270*/  ISETP.NE.OR P0, PT, R0, 0x3, !P5 ;  /* 0x000000030000780c */ /* 0x000fd60006f05670 */
[----:B------:R-:W-:Y:S05]  /*0280*/  @P1 BRA `(.L_x_5) ;  /* 0x0000000000381947 */ /* 0x000fea0003800000 */
[----:B------:R-:W3:Y:S02]  /*0290*/  LDCU.64 UR8, c[0x0][0x348] ;  /* 0x00006900ff0877ac */ /* 0x000ee40008000a00 */
[----:B---3--:R-:W-:Y:S02]  /*02a0*/  UIADD3 UR14, UP3, UPT, UR8, 0x80, URZ ;  /* 0x00000080080e7890 */ /* 0x008fe4000ff7e0ff */
[----:B------:R-:W-:Y:S02]  /*02b0*/  UIADD3 UR12, UP2, UPT, UR8, 0x180, URZ ;  /* 0x00000180080c7890 */ /* 0x000fe4000ff5e0ff */
[----:B------:R-:W-:Y:S02]  /*02c0*/  UIADD3 UR10, UP1, UPT, UR8, 0x280, URZ ;  /* 0x00000280080a7890 */ /* 0x000fe4000ff3e0ff */
[----:B------:R-:W-:Y:S02]  /*02d0*/  UIADD3 UR8, UP0, UPT, UR8, 0x380, URZ ;  /* 0x0000038008087890 */ /* 0x000fe4000ff1e0ff */
[----:B------:R-:W-:-:S02]  /*02e0*/  UIADD3.X UR15, UPT, UPT, URZ, UR9, URZ, UP3, !UPT ;  /* 0x00000009ff0f7290 */ /* 0x000fc40009ffe4ff */
[----:B------:R-:W-:Y:S02]  /*02f0*/  UIADD3.X UR13, UPT, UPT, URZ, UR9, URZ, UP2, !UPT ;  /* 0x00000009ff0d7290 */ /* 0x000fe400097fe4ff */
[----:B------:R-:W-:Y:S02]  /*0300*/  UIADD3.X UR11, UPT, UPT, URZ, UR9, URZ, UP1, !UPT ;  /* 0x00000009ff0b7290 */ /* 0x000fe40008ffe4ff */
[----:B------:R-:W-:-:S03]  /*0310*/  UIADD3.X UR9, UPT, UPT, URZ, UR9, URZ, UP0, !UPT ;  /* 0x00000009ff097290 */ /* 0x000fc600087fe4ff */
[----:B------:R3:W-:Y:S02]  /*0320*/  UTMACCTL.PF [UR14] ;  /* 0x000000000e0079b9 */ /* 0x0007e40008040000 */
[----:B------:R3:W-:Y:S02]  /*0330*/  UTMACCTL.PF [UR12] ;  /* 0x000000000c0079b9 */ /* 0x0007e40008040000 */
[----:B------:R3:W-:Y:S02]  /*0340*/  UTMACCTL.PF [UR10] ;  /* 0x000000000a0079b9 */ /* 0x0007e40008040000 */
[----:B------:R3:W-:Y:S02]  /*0350*/  UTMACCTL.PF [UR8] ;  /* 0x00000000080079b9 */ /* 0x0007e40008040000 */
[----:B---3--:R-:W-:Y:S01]  /*0360*/  NOP ;  /* 0x0000000000007918 */ /* 0x008fe20000000000 */
.L_x_5:
[----:B------:R-:W-:Y:S05]  /*0370*/  BSYNC.RECONVERGENT B0 ;  /* 0x0000000000007941 */ /* 0x000fea0003800200 */
.L_x_4:
[----:B------:R-:W-:Y:S04]  /*0380*/  BSSY.RECONVERGENT B0, `(.L_x_6) ;  /* 0x000000a000007945 */ /* 0x000fe80003800200 */
[----:B------:R-:W-:Y:S05]  /*0390*/  @P0 BRA `(.L_x_7) ;  /* 0x0000000000200947 */ /* 0x000fea0003800000 */
[----:B------:R-:W3:Y:S02]  /*03a0*/  LDCU.64 UR8, c[0x0][0x348] ;  /* 0x00006900ff0877ac */ /* 0x000ee40008000a00 */
[----:B---3--:R-:W-:Y:S02]  /*03b0*/  UIADD3 UR10, UP1, UPT, UR8, 0x980, URZ ;  /* 0x00000980080a7890 */ /* 0x008fe4000ff3e0ff */
[----:B------:R-:W-:Y:S02]  /*03c0*/  UIADD3 UR8, UP0, UPT, UR8, 0xa80, URZ ;  /* 0x00000a8008087890 */ /* 0x000fe4000ff1e0ff */
[----:B------:R-:W-:Y:S02]  /*03d0*/  UIADD3.X UR11, UPT, UPT, URZ, UR9, URZ, UP1, !UPT ;  /* 0x00000009ff0b7290 */ /* 0x000fe40008ffe4ff */
[----:B------:R-:W-:-:S07]  /*03e0*/  UIADD3.X UR9, UPT, UPT, URZ, UR9, URZ, UP0, !UPT ;  /* 0x00000009ff097290 */ /* 0x000fce00087fe4ff */
[----:B------:R3:W-:Y:S02]  /*03f0*/  UTMACCTL.PF [UR10] ;  /* 0x000000000a0079b9 */ /* 0x0007e40008040000 */
[----:B------:R3:W-:Y:S02]  /*0400*/  UTMACCTL.PF [UR8] ;  /* 0x00000000080079b9 */ /* 0x0007e40008040000 */
[----:B---3--:R-:W-:Y:S01]  /*0410*/  NOP ;  /* 0x0000000000007918 */ /* 0x008fe20000000000 */
.L_x_7:
[----:B------:R-:W-:Y:S05]  /*0420*/  BSYNC.RECONVERGENT B0 ;  /* 0x0000000000007941 */ /* 0x000fea0003800200 */
.L_x_6:
[----:B------:R-:W3:Y:S01]  /*0430*/  LDCU.64 UR8, c[0x0][0xc88] ;  /* 0x00019100ff0877ac */ /* 0x000ee20008000a00 */
[----:B------:R-:W-:Y:S02]  /*0440*/  UISETP.EQ.U32.AND UP1, UPT, UR4, URZ, UPT ;  /* 0x000000ff0400728c */ /* 0x000fe4000bf22070 */
[----:B------:R-:W-:Y:S02]  /*0450*/  UPLOP3.LUT UP4, UPT, UPT, UPT, UPT, 0x80, 0x8 ;  /* 0x000000000008789c */ /* 0x000fe40003f8f070 */
[----:B---3--:R-:W-:-:S04]  /*0460*/  UISETP.NE.U32.AND UP0, UPT, UR8, URZ, UPT ;  /* 0x000000ff0800728c */ /* 0x008fc8000bf05070 */
[----:B------:R-:W-:-:S04]  /*0470*/  UISETP.NE.AND.EX UP0, UPT, UR9, URZ, UPT, UP0 ;  /* 0x000000ff0900728c */ /* 0x000fc8000bf05300 */
[----:B------:R-:W-:-:S04]  /*0480*/  UISETP.EQ.OR.EX UP2, UPT, UR5, URZ, !UP0, UP1 ;  /* 0x000000ff0500728c */ /* 0x000fc8000c742710 */
[----:B------:R-:W-:-:S05]  /*0490*/  UP2UR UR48, UPR, URZ, 0x4 ;  /* 0x00000004ff307883 */ /* 0x000fca0008000000 */
[----:B------:R-:W-:Y:S07]  /*04a0*/  BRA.U !UP2, `(.L_x_8) ;  /* 0x000000010a207547 */ /* 0x000fee000b800000 */
[----:B------:R-:W-:Y:S01]  /*04b0*/  UISETP.NE.U32.AND UP1, UPT, UR4, URZ, UPT ;  /* 0x000000ff0400728c */ /* 0x000fe2000bf25070 */
[----:B-----5:R-:W-:Y:S01]  /*04c0*/  FSETP.NEU.AND P0, PT, R49, RZ, PT ;  /* 0x000000ff3100720b */ /* 0x020fe20003f0d000 */
[----:B------:R-:W-:Y:S02]  /*04d0*/  USEL UR4, URZ, 0xffffffff, UP0 ;  /* 0xffffffffff047887 */ /* 0x000fe40008000000 */
[----:B------:R-:W-:-:S10]  /*04e0*/  UISETP.NE.AND.EX UP1, UPT, UR5, URZ, UPT, UP1 ;  /* 0x000000ff0500728c */ /* 0x000fd4000bf25310 */
[----:B------:R-:W-:Y:S01]  /*04f0*/  VOTEU.ANY UP0, P0 ;  /* 0x0000000000ff7886 */ /* 0x000fe20000000100 */
[----:B------:R-:W-:-:S04]  /*0500*/  @!UP1 USEL UR4, URZ, 0xffffffff, UP0 ;  /* 0xffffffffff049887 */ /* 0x000fc80008000000 */
[----:B------:R-:W-:-:S04]  /*0510*/  ULOP3.LUT UR4, UR4, 0x1, URZ, 0xc0, !UPT ;  /* 0x0000000104047892 */ /* 0x000fc8000f8ec0ff */
[----:B------:R-:W-:-:S11]  /*0520*/  UISETP.NE.U32.AND UP4, UPT, UR4, 0x1, UPT ;  /* 0x000000010400788c */ /* 0x000fd6000bf85070 */
.L_x_8:
[----:B-12---:R-:W1:Y:S01]  /*0530*/  SHFL.IDX PT, R2, R92, RZ, 0x1f ;  /* 0x00001fff5c027589 */ /* 0x006e6200000e0000 */
[----:B------:R-:W-:-:S04]  /*0540*/  UISETP.NE.AND UP0, UPT, UR6, 0x2, UPT ;  /* 0x000000020600788c */ /* 0x000fc8000bf05270 */
[----:B------:R-:W-:Y:S01]  /*0550*/  USEL UR14, URZ, 0x1, UP0 ;  /* 0x00000001ff0e7887 */ /* 0x000fe20008000000 */
[----:B-1----:R-:W-:-:S13]  /*0560*/  ISETP.NE.AND P0, PT, R2, RZ, PT ;  /* 0x000000ff0200720c */ /* 0x002fda0003f05270 */
[----:B------:R-:W-:Y:S05]  /*0570*/  @P0 BRA `(.L_x_9) ;  /* 0x0000000400240947 */ /* 0x000fea0003800000 */
[----:B------:R-:W-:Y:S01]  /*0580*/  ELECT P0, URZ, PT ;  /* 0x0000000000ff782f */ /* 0x000fe20003800000 */
[----:B------:R-:W-:-:S12]  /*0590*/  BSSY.RECONVERGENT B0, `(.L_x_9) ;  /* 0x0000047000007945 */ /* 0x000fd80003800200 */
[----:B------:R-:W-:Y:S05]  /*05a0*/  @!P0 BRA `(.L_x_10) ;  /* 0x0000000400148947 */ /* 0x000fea0003800000 */
[----:B------:R-:W1:Y:S01]  /*05b0*/  S2UR UR7, SR_CgaCtaId ;  /* 0x00000000000779c3 */ /* 0x000e620000008800 */
[----:B------:R-:W-:Y:S01]  /*05c0*/  UMOV UR8, 0x400 ;  /* 0x0000040000087882 */ /* 0x000fe20000000000 */
[----:B------:R-:W-:Y:S01]  /*05d0*/  UMOV UR5, 0x1 ;  /* 0x0000000100057882 */ /* 0x000fe20000000000 */
[----:B------:R-:W-:Y:S01]  /*05e0*/  UMOV UR4, 0x2 ;  /* 0x0000000200047882 */ /* 0x000fe20000000000 */
[----:B-1----:R-:W-:Y:S02]  /*05f0*/  ULEA UR7, UR7, UR8, 0x18 ;  /* 0x0000000807077291 */ /* 0x002fe4000f8ec0ff */
[----:B------:R-:W-:-:S04]  /*0600*/  UIADD3 UR8, UPT, UPT, -UR5, 0x100000, URZ ;  /* 0x0010000005087890 */ /* 0x000fc8000fffe1ff */
[----:B------:R-:W-:Y:S02]  /*0610*/  USHF.L.U32 UR9, UR8, 0xb, URZ ;  /* 0x0000000b08097899 */ /* 0x000fe400080006ff */
[----:B------:R-:W-:Y:S02]  /*0620*/  USHF.L.U32 UR8, UR8, 0x1, URZ ;  /* 0x0000000108087899 */ /* 0x000fe400080006ff */
[----:B------:R-:W-:-:S04]  /*0630*/  UIADD3 UR4, UPT, UPT, -UR4, 0x100000, URZ ;  /* 0x0010000004047890 */ /* 0x000fc8000fffe1ff */
[----:B------:R-:W-:Y:S02]  /*0640*/  USHF.L.U32 UR5, UR4, 0xb, URZ ;  /* 0x0000000b04057899 */ /* 0x000fe400080006ff */
[----:B------:R-:W-:Y:S01]  /*0650*/  USHF.L.U32 UR4, UR4, 0x1, URZ ;  /* 0x0000000104047899 */ /* 0x000fe200080006ff */
[----:B------:R-:W1:Y:S03]  /*0660*/  FENCE.VIEW.ASYNC.S ;  /* 0x00000000000073c6 */ /* 0x000e660000000000 */
[----:B-1----:R1:W2:Y:S08]  /*0670*/  SYNCS.EXCH.64 URZ, [UR7], UR8 ;  /* 0x0000000807ff75b2 */ /* 0x0022b00008000100 */
[----:B------:R1:W3:Y:S01]  /*0680*/  SYNCS.EXCH.64 URZ, [UR7+0xe0], UR4 ;  /* 0x0000e00407ff75b2 */ /* 0x0002e20008000100 */
[----:B------:R1:W4:Y:S01]  /*0690*/  SYNCS.EXCH.64 URZ, [UR7+0x8], UR8 ;  /* 0x0000080807ff75b2 */ /* 0x0003220008000100 */
[----:B------:R1:W1:Y:S01]  /*06a0*/  SYNCS.EXCH.64 URZ, [UR7+0xe8], UR4 ;  /* 0x0000e80407ff75b2 */ /* 0x0002620008000100 */
        /* <DEDUP_REMOVED lines=52> */
[----:B--234-:R-:W-:Y:S01]  /*09f0*/  NOP ;  /* 0x0000000000007918 */ /* 0x01cfe20000000000 */
.L_x_10:
[----:B-1----:R-:W-:Y:S05]  /*0a00*/  BSYNC.RECONVERGENT B0 ;  /* 0x0000000000007941 */ /* 0x002fea0003800200 */
.L_x_9:
[----:B------:R-:W1:Y:S01]  /*0a10*/  SHFL.IDX PT, R2, R92, RZ, 0x1f ;  /* 0x00001fff5c027589 */ /* 0x000e6200000e0000 */
[----:B------:R-:W-:Y:S01]  /*0a20*/  NOP ;  /* 0x0000000000007918 */ /* 0x000fe20000000000 */
[----:B-1----:R-:W-:-:S13]  /*0a30*/  ISETP.NE.AND P0, PT, R2, 0x1, PT ;  /* 0x000000010200780c */ /* 0x002fda0003f05270 */
[----:B------:R-:W-:Y:S05]  /*0a40*/  @P0 BRA `(.L_x_11) ;  /* 0x0000000000500947 */ /* 0x000fea0003800000 */
[----:B------:R-:W1:Y:S01]  /*0a50*/  S2UR UR7, SR_CgaCtaId ;  /* 0x00000000000779c3 */ /* 0x000e620000008800 */
[----:B------:R-:W-:Y:S01]  /*0a60*/  UMOV UR8, 0x400 ;  /* 0x0000040000087882 */ /* 0x000fe20000000000 */
[----:B------:R-:W-:Y:S01]  /*0a70*/  UMOV UR5, 0x20 ;  /* 0x0000002000057882 */ /* 0x000fe20000000000 */
[----:B------:R-:W-:Y:S01]  /*0a80*/  UMOV UR4, 0x80 ;  /* 0x0000008000047882 */ /* 0x000fe20000000000 */
[----:B------:R-:W-:Y:S01]  /*0a90*/  ELECT P0, URZ, PT ;  /* 0x0000000000ff782f */ /* 0x000fe20003800000 */
        /* <DEDUP_REMOVED lines=8> */
[----:B-1----:R1:W2:Y:S08]  /*0b20*/  SYNCS.EXCH.64 URZ, [UR7+0x1c0], UR8 ;  /* 0x0001c00807ff75b2 */ /* 0x0022b00008000100 */
[----:B------:R1:W3:Y:S01]  /*0b30*/  SYNCS.EXCH.64 URZ, [UR7+0x1d8], UR4 ;  /* 0x0001d80407ff75b2 */ /* 0x0002e20008000100 */
[----:B------:R1:W4:Y:S01]  /*0b40*/  SYNCS.EXCH.64 URZ, [UR7+0x1c8], UR8 ;  /* 0x0001c80807ff75b2 */ /* 0x0003220008000100 */
[----:B------:R1:W1:Y:S01]  /*0b50*/  SYNCS.EXCH.64 URZ, [UR7+0x1e0], UR4 ;  /* 0x0001e00407ff75b2 */ /* 0x0002620008000100 */
[----:B------:R1:W1:Y:S01]  /*0b60*/  SYNCS.EXCH.64 URZ, [UR7+0x1d0], UR8 ;  /* 0x0001d00807ff75b2 */ /* 0x0002620008000100 */
[----:B------:R1:W1:Y:S01]  /*0b70*/  SYNCS.EXCH.64 URZ, [UR7+0x1e8], UR4 ;  /* 0x0001e80407ff75b2 */ /* 0x0002620008000100 */
[----:B------:R-:W-:Y:S01]  /*0b80*/  NOP ;  /* 0x0000000000007918 */ /* 0x000fe20000000000 */
.L_x_11:
[----:B------:R-:W2:Y:S01]  /*0b90*/  SHFL.IDX PT, R2, R92, RZ, 0x1f ;  /* 0x00001fff5c027589 */ /* 0x000ea200000e0000 */
[----:B------:R-:W-:Y:S01]  /*0ba0*/  NOP ;  /* 0x0000000000007918 */ /* 0x000fe20000000000 */
[----:B--2---:R-:W-:-:S13]  /*0bb0*/  ISETP.NE.AND P0, PT, R2, 0x3, PT ;  /* 0x000000030200780c */ /* 0x004fda0003f05270 */
[----:B------:R-:W-:Y:S05]  /*0bc0*/  @P0 BRA `(.L_x_12) ;  /* 0x0000000000300947 */ /* 0x000fea0003800000 */
[----:B-1----:R-:W1:Y:S01]  /*0bd0*/  S2UR UR5, SR_CgaCtaId ;  /* 0x00000000000579c3 */ /* 0x002e620000008800 */
[----:B------:R-:W-:Y:S01]  /*0be0*/  UMOV UR7, 0x400 ;  /* 0x0000040000077882 */ /* 0x000fe20000000000 */
[----:B------:R-:W-:Y:S01]  /*0bf0*/  UMOV UR4, 0x20 ;  /* 0x0000002000047882 */ /* 0x000fe20000000000 */
[----:B------:R-:W-:Y:S01]  /*0c00*/  ELECT P0, URZ, PT ;  /* 0x0000000000ff782f */ /* 0x000fe20003800000 */
[----:B------:R-:W-:-:S04]  /*0c10*/  UIADD3 UR8, UPT, UPT, -UR4, 0x100000, URZ ;  /* 0x0010000004087890 */ /* 0x000fc8000fffe1ff */
[----:B------:R-:W-:Y:S02]  /*0c20*/  USHF.L.U32 UR9, UR8, 0xb, URZ ;  /* 0x0000000b08097899 */ /* 0x000fe400080006ff */
[----:B------:R-:W-:Y:S02]  /*0c30*/  USHF.L.U32 UR8, UR8, 0x1, URZ ;  /* 0x0000000108087899 */ /* 0x000fe400080006ff */
[----:B-1----:R-:W-:Y:S01]  /*0c40*/  ULEA UR5, UR5, UR7, 0x18 ;  /* 0x0000000705057291 */ /* 0x002fe2000f8ec0ff */
[----:B------:R-:W1:Y:S11]  /*0c50*/  FENCE.VIEW.ASYNC.S ;  /* 0x00000000000073c6 */ /* 0x000e760000000000 */
[----:B-1----:R2:W1:Y:S01]  /*0c60*/  SYNCS.EXCH.64 URZ, [UR5+0x1f0], UR8 ;  /* 0x0001f00805ff75b2 */ /* 0x0024620008000100 */
[----:B------:R2:W1:Y:S02]  /*0c70*/  SYNCS.EXCH.64 URZ, [UR5+0x1f8], UR8 ;  /* 0x0001f80805ff75b2 */ /* 0x0004640008000100 */
[----:B--2---:R-:W-:Y:S01]  /*0c80*/  NOP ;  /* 0x0000000000007918 */ /* 0x004fe20000000000 */
.L_x_12:
[----:B------:R-:W2:Y:S01]  /*0c90*/  SHFL.IDX PT, R2, R92, RZ, 0x1f ;  /* 0x00001fff5c027589 */ /* 0x000ea200000e0000 */
[----:B------:R-:W-:Y:S01]  /*0ca0*/  NOP ;  /* 0x0000000000007918 */ /* 0x000fe20000000000 */
[----:B--2---:R-:W-:-:S13]  /*0cb0*/  ISETP.NE.AND P0, PT, R2, 0x4, PT ;  /* 0x000000040200780c */ /* 0x004fda0003f05270 */
[----:B------:R-:W-:Y:S05]  /*0cc0*/  @P0 BRA `(.L_x_13) ;  /* 0x00000000004c0947 */ /* 0x000fea0003800000 */
[----:B-1----:R-:W1:Y:S01]  /*0cd0*/  S2UR UR5, SR_CgaCtaId ;  /* 0x00000000000579c3 */ /* 0x002e620000008800 */
[----:B------:R-:W-:Y:S01]  /*0ce0*/  UMOV UR8, 0x1e0 ;  /* 0x000001e000087882 */ /* 0x000fe20000000000 */
[----:B------:R-:W-:Y:S01]  /*0cf0*/  UMOV UR7, 0x400 ;  /* 0x0000040000077882 */ /* 0x000fe20000000000 */
[----:B------:R-:W-:Y:S01]  /*0d00*/  USEL UR8, UR8, 0x1a0, UP4 ;  /* 0x000001a008087887 */ /* 0x000fe2000a000000 */
[----:B------:R-:W-:Y:S01]  /*0d10*/  UMOV UR4, 0x1 ;  /* 0x0000000100047882 */ /* 0x000fe20000000000 */
[----:B------:R-:W-:Y:S01]  /*0d20*/  ELECT P0, URZ, PT ;  /* 0x0000000000ff782f */ /* 0x000fe20003800000 */
[----:B------:R-:W-:-:S04]  /*0d30*/  UIADD3 UR10, UPT, UPT, -UR4, 0x100000, URZ ;  /* 0x00100000040a7890 */ /* 0x000fc8000fffe1ff */
[----:B------:R-:W-:Y:S02]  /*0d40*/  USHF.L.U32 UR11, UR10, 0xb, URZ ;  /* 0x0000000b0a0b7899 */ /* 0x000fe400080006ff */
[----:B------:R-:W-:Y:S02]  /*0d50*/  USHF.L.U32 UR10, UR10, 0x1, URZ ;  /* 0x000000010a0a7899 */ /* 0x000fe400080006ff */
[----:B------:R-:W-:-:S04]  /*0d60*/  UIADD3 UR8, UPT, UPT, -UR8, 0x100000, URZ ;  /* 0x0010000008087890 */ /* 0x000fc8000fffe1ff */
[----:B------:R-:W-:Y:S02]  /*0d70*/  USHF.L.U32 UR9, UR8, 0xb, URZ ;  /* 0x0000000b08097899 */ /* 0x000fe400080006ff */
[----:B------:R-:W-:Y:S02]  /*0d80*/  USHF.L.U32 UR8, UR8, 0x1, URZ ;  /* 0x0000000108087899 */ /* 0x000fe400080006ff */
[----:B-1----:R-:W-:Y:S01]  /*0d90*/  ULEA UR5, UR5, UR7, 0x18 ;  /* 0x0000000705057291 */ /* 0x002fe2000f8ec0ff */
[----:B------:R-:W1:Y:S11]  /*0da0*/  FENCE.VIEW.ASYNC.S ;  /* 0x00000000000073c6 */ /* 0x000e760000000000 */
[----:B-1----:R2:W1:Y:S01]  /*0db0*/  SYNCS.EXCH.64 URZ, [UR5+0x200], UR10 ;  /* 0x0002000a05ff75b2 */ /* 0x0024620008000100 */
[----:B------:R2:W1:Y:S01]  /*0dc0*/  SYNCS.EXCH.64 URZ, [UR5+0x210], UR8 ;  /* 0x0002100805ff75b2 */ /* 0x0004620008000100 */
[----:B------:R2:W1:Y:S01]  /*0dd0*/  SYNCS.EXCH.64 URZ, [UR5+0x208], UR10 ;  /* 0x0002080a05ff75b2 */ /* 0x0004620008000100 */
[----:B------:R2:W1:Y:S02]  /*0de0*/  SYNCS.EXCH.64 URZ, [UR5+0x218], UR8 ;  /* 0x0002180805ff75b2 */ /* 0x0004640008000100 */
[----:B--2---:R-:W-:Y:S01]  /*0df0*/  NOP ;  /* 0x0000000000007918 */ /* 0x004fe20000000000 */
.L_x_13:
[----:B------:R-:W2:Y:S01]  /*0e00*/  SHFL.IDX PT, R2, R92, RZ, 0x1f ;  /* 0x00001fff5c027589 */ /* 0x000ea200000e0000 */
[----:B------:R-:W-:Y:S01]  /*0e10*/  NOP ;  /* 0x0000000000007918 */ /* 0x000fe20000000000 */
[----:B--2---:R-:W-:-:S13]  /*0e20*/  ISETP.NE.AND P0, PT, R2, 0x5, PT ;  /* 0x000000050200780c */ /* 0x004fda0003f05270 */
[----:B------:R-:W-:Y:S05]  /*0e30*/  @P0 BRA `(.L_x_14) ;  /* 0x0000000000480947 */ /* 0x000fea0003800000 */
[----:B-1----:R-:W1:Y:S01]  /*0e40*/  S2UR UR7, SR_CgaCtaId ;  /* 0x00000000000779c3 */ /* 0x002e620000008800 */
        /* <DEDUP_REMOVED lines=12> */
[----:B-1----:R2:W1:Y:S08]  /*0f10*/  SYNCS.EXCH.64 URZ, [UR7+0x220], UR8 ;  /* 0x0002200807ff75b2 */ /* 0x0024700008000100 */
[----:B------:R2:W1:Y:S01]  /*0f20*/  SYNCS.EXCH.64 URZ, [UR7+0x230], UR4 ;  /* 0x0002300407ff75b2 */ /* 0x0004620008000100 */
[----:B------:R2:W1:Y:S01]  /*0f30*/  SYNCS.EXCH.64 URZ, [UR7+0x228], UR8 ;  /* 0x0002280807ff75b2 */ /* 0x0004620008000100 */
[----:B------:R2:W1:Y:S02]  /*0f40*/  SYNCS.EXCH.64 URZ, [UR7+0x238], UR4 ;  /* 0x0002380407ff75b2 */ /* 0x0004640008000100 */
[----:B--2---:R-:W-:Y:S01]  /*0f50*/  NOP ;  /* 0x0000000000007918 */ /* 0x004fe20000000000 */
.L_x_14:
[----:B------:R-:W2:Y:S01]  /*0f60*/  SHFL.IDX PT, R2, R92, RZ, 0x1f ;  /* 0x00001fff5c027589 */ /* 0x000ea200000e0000 */
[----:B------:R-:W1:Y:S01]  /*0f70*/  S2UR UR45, SR_CgaCtaId ;  /* 0x00000000002d79c3 */ /* 0x000e620000008800 */
[----:B------:R-:W-:Y:S01]  /*0f80*/  NOP ;  /* 0x0000000000007918 */ /* 0x000fe20000000000 */
[----:B--2---:R-:W-:-:S13]  /*0f90*/  ISETP.NE.AND P0, PT, R2, 0x3, PT ;  /* 0x000000030200780c */ /* 0x004fda0003f05270 */
[----:B-1----:R-:W-:Y:S05]  /*0fa0*/  @P0 BRA `(.L_x_15) ;  /* 0x0000000000340947 */ /* 0x002fea0003800000 */
[----:B------:R-:W-:Y:S01]  /*0fb0*/  UMOV UR5, 0x400 ;  /* 0x0000040000057882 */ /* 0x000fe20000000000 */
[----:B------:R-:W-:Y:S01]  /*0fc0*/  UMOV UR4, 0x20 ;  /* 0x0000002000047882 */ /* 0x000fe20000000000 */
[----:B------:R-:W-:Y:S02]  /*0fd0*/  ULEA UR5, UR45, UR5, 0x18 ;  /* 0x000000052d057291 */ /* 0x000fe4000f8ec0ff */
[----:B------:R-:W-:-:S04]  /*0fe0*/  UIADD3 UR8, UPT, UPT, -UR4, 0x100000, URZ ;  /* 0x0010000004087890 */ /* 0x000fc8000fffe1ff */
[----:B------:R-:W-:Y:S02]  /*0ff0*/  USHF.L.U32 UR9, UR8, 0xb, URZ ;  /* 0x0000000b08097899 */ /* 0x000fe400080006ff */
[----:B------:R-:W-:Y:S01]  /*1000*/  USHF.L.U32 UR8, UR8, 0x1, URZ ;  /* 0x0000000108087899 */ /* 0x000fe200080006ff */
[----:B------:R-:W-:Y:S01]  /*1010*/  ELECT P0, URZ, PT ;  /* 0x0000000000ff782f */ /* 0x000fe20003800000 */
[----:B------:R-:W1:Y:S10]  /*1020*/  FENCE.VIEW.ASYNC.S ;  /* 0x00000000000073c6 */ /* 0x000e740000000000 */
[----:B-1----:R1:W2:Y:S01]  /*1030*/  SYNCS.EXCH.64 URZ, [UR5+0x240], UR8 ;  /* 0x0002400805ff75b2 */ /* 0x0022a20008000100 */
[----:B------:R1:W1:Y:S01]  /*1040*/  SYNCS.EXCH.64 URZ, [UR5+0x250], UR8 ;  /* 0x0002500805ff75b2 */ /* 0x0002620008000100 */
[----:B------:R1:W1:Y:S01]  /*1050*/  SYNCS.EXCH.64 URZ, [UR5+0x248], UR8 ;  /* 0x0002480805ff75b2 */ /* 0x0002620008000100 */
[----:B------:R1:W1:Y:S01]  /*1060*/  SYNCS.EXCH.64 URZ, [UR5+0x258], UR8 ;  /* 0x0002580805ff75b2 */ /* 0x0002620008000100 */
[----:B------:R-:W-:Y:S01]  /*1070*/  NOP ;  /* 0x0000000000007918 */ /* 0x000fe20000000000 */
.L_x_15:
[----:B------:R-:W3:Y:S01]  /*1080*/  LDCU UR4, c[0x0][0x36c] ;  /* 0x00006d80ff0477ac */ /* 0x000ee20008000800 */
[----:B------:R-:W-:Y:S01]  /*1090*/  ISETP.NE.OR P5, PT, R0, 0x2, !P5 ;  /* 0x000000020000780c */ /* 0x000fe20006fa5670 */
[----:B------:R-:W-:Y:S01]  /*10a0*/  NOP ;  /* 0x0000000000007918 */ /* 0x000fe20000000000 */
[----:B------:R-:W-:Y:S01]  /*10b0*/  LOP3.LUT R10, R93, 0x1f, RZ, 0xc0, !PT ;  /* 0x0000001f5d0a7812 */ /* 0x000fe200078ec0ff */
[----:B------:R-:W-:Y:S02]  /*10c0*/  UISETP.NE.AND UP3, UPT, UR6, URZ, UPT ;  /* 0x000000ff0600728c */ /* 0x000fe4000bf65270 */
[----:B---3--:R-:W-:-:S09]  /*10d0*/  UISETP.EQ.U32.AND UP0, UPT, UR4, 0x1, UPT ;  /* 0x000000010400788c */ /* 0x008fd2000bf02070 */
[----:B------:R-:W-:Y:S05]  /*10e0*/  BRA.U !UP0, `(.L_x_16) ;  /* 0x0000000108087547 */ /* 0x000fea000b800000 */
[----:B-12-4-:R-:W-:Y:S01]  /*10f0*/  UCGABAR_ARV ;  /* 0x00000000000079c7 */ /* 0x016fe20008000000 */
[----:B------:R-:W-:Y:S05]  /*1100*/  BRA `(.L_x_17) ;  /* 0x0000000000047947 */ /* 0x000fea0003800000 */
.L_x_16:
[----:B-12-4-:R-:W-:Y:S01]  /*1110*/  NOP ;  /* 0x0000000000007918 */ /* 0x016fe20000000000 */
.L_x_17:
[----:B------:R-:W1:Y:S01]  /*1120*/  S2UR UR27, SR_CTAID.X ;  /* 0x00000000001b79c3 */ /* 0x000e620000002500 */
[----:B------:R-:W-:-:S05]  /*1130*/  CS2R.32 R87, SR_CgaSize ;  /* 0x0000000000577805 */ /* 0x000fca0000008a00 */
[----:B------:R-:W-:-:S05]  /*1140*/  IMAD R87, R87, -0xa0, RZ ;  /* 0xffffff6057577824 */ /* 0x000fca00078e02ff */
[----:B------:R-:W-:-:S14]  /*1150*/  R2UR UR5, R87 ;  /* 0x00000000570572ca */ /* 0x000fdc00000e0000 */
[----:B------:R-:W2:Y:S01]  /*1160*/  LDCU UR5, c[0x0][UR5+0x2b0] ;  /* 0x00005600050577ac */ /* 0x000ea20008000800 */
[----:B------:R-:W-:Y:S02]  /*1170*/  PRMT R9, RZ, 0x7610, R9 ;  /* 0x00007610ff097816 */ /* 0x000fe40000000009 */
[----:B------:R-:W-:-:S05]  /*1180*/  CS2R.32 R87, SR_CgaSize ;  /* 0x0000000000577805 */ /* 0x000fca0000008a00 */
[----:B------:R-:W-:-:S05]  /*1190*/  IMAD R87, R87, -0xa0, RZ ;  /* 0xffffff6057577824 */ /* 0x000fca00078e02ff */
[----:B------:R-:W-:-:S14]  /*11a0*/  R2UR UR4, R87 ;  /* 0x00000000570472ca */ /* 0x000fdc00000e0000 */
[----:B------:R-:W3:Y:S01]  /*11b0*/  LDCU UR4, c[0x0][UR4+0x2b4] ;  /* 0x00005680040477ac */ /* 0x000ee20008000800 */
[----:B------:R-:W4:Y:S01]  /*11c0*/  S2UR UR8, SR_CTAID.Y ;  /* 0x00000000000879c3 */ /* 0x000f220000002600 */
[----:B------:R-:W2:Y:S01]  /*11d0*/  LDCU UR7, c[0x0][0xf30] ;  /* 0x0001e600ff0777ac */ /* 0x000ea20008000800 */
[----:B------:R-:W-:Y:S02]  /*11e0*/  USHF.L.U32 UR26, UR45, 0x7, URZ ;  /* 0x000000072d1a7899 */ /* 0x000fe400080006ff */
[----:B------:R-:W-:-:S04]  /*11f0*/  UISETP.NE.AND UP1, UPT, UR6, 0x2, UPT ;  /* 0x000000020600788c */ /* 0x000fc8000bf25270 */
[----:B------:R-:W3:Y:S01]  /*1200*/  LDC R11, c[0x0][0xf24] ;  /* 0x0003c900ff0b7b82 */ /* 0x000ee20000000800 */
[----:B------:R-:W-:Y:S01]  /*1210*/  ULOP3.LUT UR26, UR26, 0x80, URZ, 0xc0, !UPT ;  /* 0x000000801a1a7892 */ /* 0x000fe2000f8ec0ff */
[----:B-1----:R-:W-:Y:S02]  /*1220*/  I2FP.F32.U32 R87, UR27 ;  /* 0x0000001b00577c45 */ /* 0x002fe40008201000 */
[----:B------:R-:W-:-:S05]  /*1230*/  CS2R.32 R2, SR_CgaSize ;  /* 0x0000000000027805 */ /* 0x000fca0000008a00 */
[----:B------:R-:W-:-:S06]  /*1240*/  IMAD R2, R2, -0xa0, RZ ;  /* 0xffffff6002027824 */ /* 0x000fcc00078e02ff */
[----:B------:R-:W1:Y:S01]  /*1250*/  LDC R2, c[0x0][R2+0x2a0] ;  /* 0x0000a80002027b82 */ /* 0x000e620000000800 */
[----:B--2---:R-:W-:Y:S01]  /*1260*/  UISETP.NE.AND UP2, UPT, UR7, 0x1, UPT ;  /* 0x000000010700788c */ /* 0x004fe2000bf45270 */
[----:B------:R-:W-:Y:S01]  /*1270*/  FMUL R87, R87, UR5 ;  /* 0x0000000557577c20 */ /* 0x000fe20008400000 */
[----:B------:R-:W-:Y:S01]  /*1280*/  USHF.L.U32 UR5, UR45, 0xb, URZ ;  /* 0x0000000b2d057899 */ /* 0x000fe200080006ff */
[----:B----4-:R-:W-:Y:S02]  /*1290*/  I2FP.F32.U32 R86, UR8 ;  /* 0x0000000800567c45 */ /* 0x010fe40008201000 */
[----:B------:R-:W-:-:S05]  /*12a0*/  CS2R.32 R0, SR_CgaSize ;  /* 0x0000000000007805 */ /* 0x000fca0000008a00 */
[----:B------:R-:W-:-:S06]  /*12b0*/  IMAD R0, R0, -0xa0, RZ ;  /* 0xffffff6000007824 */ /* 0x000fcc00078e02ff */
[----:B------:R-:W2:Y:S01]  /*12c0*/  LDC R0, c[0x0][R0+0x2a4] ;  /* 0x0000a90000007b82 */ /* 0x000ea20000000800 */
[----:B------:R-:W-:Y:S01]  /*12d0*/  MOV R24, UR8 ;  /* 0x0000000800187c02 */ /* 0x000fe20008000f00 */
[----:B------:R-:W4:Y:S01]  /*12e0*/  F2I.U32.TRUNC.NTZ R87, R87 ;  /* 0x0000005700577305 */ /* 0x000f22000020f000 */
[----:B------:R-:W-:Y:S01]  /*12f0*/  ULOP3.LUT UR5, UR5, 0x800, URZ, 0xc0, !UPT ;  /* 0x0000080005057892 */ /* 0x000fe2000f8ec0ff */
[----:B---3--:R-:W-:Y:S01]  /*1300*/  FMUL R86, R86, UR4 ;  /* 0x0000000456567c20 */ /* 0x008fe20008400000 */
[----:B------:R-:W-:Y:S01]  /*1310*/  USHF.L.U32 UR4, UR45, 0x8, URZ ;  /* 0x000000082d047899 */ /* 0x000fe200080006ff */
[----:B------:R-:W-:Y:S02]  /*1320*/  ISETP.GE.AND P0, PT, R11, 0x1, PT ;  /* 0x000000010b00780c */ /* 0x000fe40003f06270 */
[----:B------:R-:W3:Y:S01]  /*1330*/  LDC R40, c[0x0][0xf24] ;  /* 0x0003c900ff287b82 */ /* 0x000ee20000000800 */
[----:B------:R-:W-:Y:S01]  /*1340*/  ULOP3.LUT UR4, UR4, 0x100, URZ, 0xc0, !UPT ;  /* 0x0000010004047892 */ /* 0x000fe2000f8ec0ff */
[----:B------:R-:W1:Y:S06]  /*1350*/  F2I.U32.TRUNC.NTZ R86, R86 ;  /* 0x0000005600567305 */ /* 0x000e6c000020f000 */
[----:B------:R-:W3:Y:S01]  /*1360*/  S2UR UR44, SR_CTAID.Z ;  /* 0x00000000002c79c3 */ /* 0x000ee20000002700 */
[----:B----4-:R-:W-:-:S05]  /*1370*/  IADD3 R87, PT, PT, -R87, RZ, RZ ;  /* 0x000000ff57577210 */ /* 0x010fca0007ffe1ff */
[----:B-1----:R-:W-:Y:S01]  /*1380*/  IMAD R87, R2, R87, UR27 ;  /* 0x0000001b02577e24 */ /* 0x002fe2000f8e0257 */
[----:B------:R-:W-:-:S05]  /*1390*/  IADD3 R86, PT, PT, -R86, RZ, RZ ;  /* 0x000000ff56567210 */ /* 0x000fca0007ffe1ff */
[----:B--2---:R-:W-:Y:S01]  /*13a0*/  IMAD R86, R0, R86, UR8 ;  /* 0x0000000800567e24 */ /* 0x004fe2000f8e0256 */
[----:B------:R-:W-:Y:S06]  /*13b0*/  BRA.U UP3, `(.L_x_18) ;  /* 0x0000000103247547 */ /* 0x000fec000b800000 */
[C---:B------:R-:W-:Y:S02]  /*13c0*/  ISETP.NE.AND P2, PT, R86.reuse, 0x1, PT ;  /* 0x000000015600780c */ /* 0x040fe40003f45270 */
[----:B------:R-:W-:Y:S02]  /*13d0*/  ISETP.NE.AND P1, PT, R86, RZ, PT ;  /* 0x000000ff5600720c */ /* 0x000fe40003f25270 */
[C---:B------:R-:W-:Y:S02]  /*13e0*/  ISETP.NE.AND P3, PT, R87.reuse, RZ, PT ;  /* 0x000000ff5700720c */ /* 0x040fe40003f65270 */
[----:B------:R-:W-:Y:S02]  /*13f0*/  SEL R0, RZ, 0x2, P2 ;  /* 0x00000002ff007807 */ /* 0x000fe40001000000 */
[----:B------:R-:W-:Y:S02]  /*1400*/  ISETP.EQ.OR P1, PT, R87, RZ, !P1 ;  /* 0x000000ff5700720c */ /* 0x000fe40004f22670 */
[----:B------:R-:W-:-:S02]  /*1410*/  SEL R0, R0, 0x2, P3 ;  /* 0x0000000200007807 */ /* 0x000fc40001800000 */
[----:B------:R-:W-:-:S05]  /*1420*/  SEL R2, RZ, 0x1, !P1 ;  /* 0x00000001ff027807 */ /* 0x000fca0004800000 */
[----:B------:R-:W-:-:S05]  /*1430*/  IMAD.IADD R0, R2, 0x1, R0 ;  /* 0x0000000102007824 */ /* 0x000fca00078e0200 */
[----:B------:R-:W-:Y:S02]  /*1440*/  PRMT R9, R0, 0x7610, R9 ;  /* 0x0000761000097816 */ /* 0x000fe40000000009 */
.L_x_18:
[----:B------:R-:W-:Y:S05]  /*1450*/  @!P0 BRA `(.L_x_19) ;  /* 0x0000000000c08947 */ /* 0x000fea0003800000 */
[----:B------:R-:W1:Y:S01]  /*1460*/  LDC.64 R4, c[0x0][0xf18] ;  /* 0x0003c600ff047b82 */ /* 0x000e620000000a00 */
[----:B------:R-:W-:-:S07]  /*1470*/  ISETP.NE.AND P0, PT, R11, 0x1, PT ;  /* 0x000000010b00780c */ /* 0x000fce0003f05270 */
[----:B------:R-:W2:Y:S08]  /*1480*/  LDC R8, c[0x0][0xf0c] ;  /* 0x0003c300ff087b82 */ /* 0x000eb00000000800 */
[----:B------:R-:W4:Y:S08]  /*1490*/  LDC R13, c[0x0][0x370] ;  /* 0x0000dc00ff0d7b82 */ /* 0x000f300000000800 */
[----:B------:R-:W3:Y:S01]  /*14a0*/  LDC R12, c[0x0][0x374] ;  /* 0x0000dd00ff0c7b82 */ /* 0x000ee20000000800 */
[----:B-1----:R-:W-:-:S07]  /*14b0*/  ISETP.NE.AND P1, PT, R4, 0x1, PT ;  /* 0x000000010400780c */ /* 0x002fce0003f25270 */
[----:B------:R-:W4:Y:S01]  /*14c0*/  LDC.64 R6, c[0x0][0xf10] ;  /* 0x0003c400ff067b82 */ /* 0x000f220000000a00 */
[----:B--2---:R-:W-:-:S07]  /*14d0*/  ISETP.NE.AND P2, PT, R8, 0x1, PT ;  /* 0x000000010800780c */ /* 0x004fce0003f45270 */
[----:B------:R-:W1:Y:S08]  /*14e0*/  LDC R0, c[0x0][0xf20] ;  /* 0x0003c800ff007b82 */ /* 0x000e700000000800 */
[----:B------:R-:W2:Y:S01]  /*14f0*/  LDC.64 R2, c[0x0][0xf28] ;  /* 0x0003ca00ff027b82 */ /* 0x000ea20000000a00 */
[----:B---3--:R-:W-:-:S04]  /*1500*/  IMAD.HI.U32 R14, R12, R5, RZ ;  /* 0x000000050c0e7227 */ /* 0x008fc800078e00ff */
[----:B----4-:R-:W-:-:S04]  /*1510*/  IMAD.HI.U32 R15, R13, R6, RZ ;  /* 0x000000060d0f7227 */ /* 0x010fc800078e00ff */
[----:B------:R-:W-:Y:S01]  /*1520*/  IMAD.HI.U32 R6, R6, UR27, RZ ;  /* 0x0000001b06067c27 */ /* 0x000fe2000f8e00ff */
[----:B------:R-:W-:Y:S02]  /*1530*/  @P2 SHF.R.U32.HI R13, RZ, R7, R15 ;  /* 0x00000007ff0d2219 */ /* 0x000fe4000001160f */
[----:B-1----:R-:W-:Y:S01]  /*1540*/  @P1 SHF.R.U32.HI R12, RZ, R0, R14 ;  /* 0x00000000ff0c1219 */ /* 0x002fe2000001160e */
[----:B------:R-:W-:Y:S01]  /*1550*/  IMAD.HI.U32 R15, R24, R5, RZ ;  /* 0x00000005180f7227 */ /* 0x000fe200078e00ff */
[----:B------:R-:W-:-:S04]  /*1560*/  SHF.R.U32.HI R6, RZ, R7, R6 ;  /* 0x00000007ff067219 */ /* 0x000fc80000011606 */
[----:B------:R-:W-:Y:S01]  /*1570*/  SHF.R.U32.HI R15, RZ, R0, R15 ;  /* 0x00000000ff0f7219 */ /* 0x000fe2000001160f */
[----:B------:R-:W-:Y:S02]  /*1580*/  IMAD.U32 R0, RZ, RZ, UR27 ;  /* 0x0000001bff007e24 */ /* 0x000fe4000f8e00ff */
[----:B--2---:R-:W-:Y:S01]  /*1590*/  IMAD.HI.U32 R14, R12, R2, RZ ;  /* 0x000000020c0e7227 */ /* 0x004fe200078e00ff */
[----:B------:R-:W-:Y:S02]  /*15a0*/  SEL R15, R24, R15, !P1 ;  /* 0x0000000f180f7207 */ /* 0x000fe40004800000 */
[----:B------:R-:W-:Y:S01]  /*15b0*/  SEL R0, R0, R6, !P2 ;  /* 0x0000000600007207 */ /* 0x000fe20005000000 */
[----:B------:R-:W-:Y:S01]  /*15c0*/  IMAD.HI.U32 R5, R13, R2, RZ ;  /* 0x000000020d057227 */ /* 0x000fe200078e00ff */
[----:B------:R-:W-:-:S04]  /*15d0*/  @P0 SHF.R.U32.HI R12, RZ, R3, R14 ;  /* 0x00000003ff0c0219 */ /* 0x000fc8000001160e */
[----:B------:R-:W-:Y:S01]  /*15e0*/  @P0 SHF.R.U32.HI R13, RZ, R3, R5 ;  /* 0x00000003ff0d0219 */ /* 0x000fe20000011605 */
[----:B------:R-:W-:-:S04]  /*15f0*/  IMAD R12, R12, R11, RZ ;  /* 0x0000000b0c0c7224 */ /* 0x000fc800078e02ff */
[----:B------:R-:W-:Y:S01]  /*1600*/  IMAD R5, R13, R11, RZ ;  /* 0x0000000b0d057224 */ /* 0x000fe200078e02ff */
[----:B------:R-:W-:-:S04]  /*1610*/  ISETP.GE.AND P1, PT, R15, R12, PT ;  /* 0x0000000c0f00720c */ /* 0x000fc80003f26270 */
[----:B------:R-:W-:Y:S01]  /*1620*/  ISETP.GE.OR P1, PT, R0, R5, P1 ;  /* 0x000000050000720c */ /* 0x000fe20000f26670 */
[----:B------:R-:W-:-:S05]  /*1630*/  IMAD.HI.U32 R5, R15, R2, RZ ;  /* 0x000000020f057227 */ /* 0x000fca00078e00ff */
[----:B------:R-:W-:-:S04]  /*1640*/  SHF.R.U32.HI R5, RZ, R3, R5 ;  /* 0x00000003ff057219 */ /* 0x000fc80000011605 */
[----:B------:R-:W-:-:S03]  /*1650*/  SEL R5, R15, R5, !P0 ;  /* 0x000000050f057207 */ /* 0x000fc60004000000 */
[----:B------:R-:W-:-:S04]  /*1660*/  @!P1 IMAD.HI.U32 R6, R0, R2, RZ ;  /* 0x0000000200069227 */ /* 0x000fc800078e00ff */
[----:B------:R-:W-:Y:S01]  /*1670*/  IMAD.MOV R2, RZ, RZ, -R5 ;  /* 0x000000ffff027224 */ /* 0x000fe200078e0a05 */
[----:B------:R-:W-:-:S03]  /*1680*/  @!P1 SHF.R.U32.HI R3, RZ, R3, R6 ;  /* 0x00000003ff039219 */ /* 0x000fc60000011606 */
[----:B------:R-:W-:Y:S01]  /*1690*/  IMAD R2, R11, R2, R15 ;  /* 0x000000020b027224 */ /* 0x000fe200078e020f */
[----:B------:R-:W-:-:S04]  /*16a0*/  @!P1 SEL R3, R0, R3, !P0 ;  /* 0x0000000300039207 */ /* 0x000fc80004000000 */
[----:B------:R-:W-:Y:S01]  /*16b0*/  @!P1 IADD3 R5, PT, PT, R5, -R3, RZ ;  /* 0x8000000305059210 */ /* 0x000fe20007ffe0ff */
[----:B------:R-:W-:Y:S01]  /*16c0*/  @!P1 IMAD R13, R2, R13, R3 ;  /* 0x0000000d020d9224 */ /* 0x000fe200078e0203 */
[----:B------:R-:W-:Y:S01]  /*16d0*/  IADD3 R2, PT, PT, -R15, RZ, RZ ;  /* 0x000000ff0f027210 */ /* 0x000fe20007ffe1ff */
[--C-:B------:R-:W-:Y:S02]  /*16e0*/  IMAD.MOV R3, RZ, RZ, -R0.reuse ;  /* 0x000000ffff037224 */ /* 0x100fe400078e0a00 */
[----:B------:R-:W-:Y:S01]  /*16f0*/  @!P1 IMAD R15, R5, R11, R0 ;  /* 0x0000000b050f9224 */ /* 0x000fe200078e0200 */
[----:B------:R-:W-:Y:S01]  /*1700*/  @!P1 MOV R0, R13 ;  /* 0x0000000d00009202 */ /* 0x000fe20000000f00 */
[----:B------:R-:W-:Y:S02]  /*1710*/  IMAD R3, R8, R3, UR27 ;  /* 0x0000001b08037e24 */ /* 0x000fe4000f8e0203 */
[----:B------:R-:W-:Y:S02]  /*1720*/  IMAD R2, R4, R2, R24 ;  /* 0x0000000204027224 */ /* 0x000fe400078e0218 */
[----:B------:R-:W-:-:S02]  /*1730*/  IMAD R3, R0, R8, R3 ;  /* 0x0000000800037224 */ /* 0x000fc400078e0203 */
[----:B------:R-:W-:-:S03]  /*1740*/  IMAD R24, R15, R4, R2 ;  /* 0x000000040f187224 */ /* 0x000fc600078e0202 */
[----:B------:R-:W-:-:S15]  /*1750*/  R2UR UR27, R3 ;  /* 0x00000000031b72ca */ /* 0x000fde00000e0000 */
.L_x_19:
[----:B------:R-:W-:Y:S05]  /*1760*/  BRA.U UP2, `(.L_x_20) ;  /* 0x0000000102487547 */ /* 0x000fea000b800000 */
[----:B------:R-:W1:Y:S08]  /*1770*/  LDC.64 R2, c[0x0][0xf18] ;  /* 0x0003c600ff027b82 */ /* 0x000e700000000a00 */
[----:B------:R-:W2:Y:S08]  /*1780*/  LDC.64 R4, c[0x0][0xf10] ;  /* 0x0003c400ff047b82 */ /* 0x000eb00000000a00 */
[----:B------:R-:W4:Y:S08]  /*1790*/  LDC R0, c[0x0][0xf20] ;  /* 0x0003c800ff007b82 */ /* 0x000f300000000800 */
[----:B------:R-:W3:Y:S01]  /*17a0*/  LDC R6, c[0x0][0xf0c] ;  /* 0x0003c300ff067b82 */ /* 0x000ee20000000800 */
[----:B-1----:R-:W-:Y:S01]  /*17b0*/  IMAD.HI.U32 R3, R24, R3, RZ ;  /* 0x0000000318037227 */ /* 0x002fe200078e00ff */
[----:B------:R-:W-:-:S03]  /*17c0*/  ISETP.NE.AND P0, PT, R2, 0x1, PT ;  /* 0x000000010200780c */ /* 0x000fc60003f05270 */
[----:B--2---:R-:W-:-:S05]  /*17d0*/  IMAD.HI.U32 R4, R4, UR27, RZ ;  /* 0x0000001b04047c27 */ /* 0x004fca000f8e00ff */
[----:B------:R-:W-:Y:S02]  /*17e0*/  SHF.R.U32.HI R4, RZ, R5, R4 ;  /* 0x00000005ff047219 */ /* 0x000fe40000011604 */
[----:B----4-:R-:W-:Y:S01]  /*17f0*/  SHF.R.U32.HI R3, RZ, R0, R3 ;  /* 0x00000000ff037219 */ /* 0x010fe20000011603 */
[----:B------:R-:W-:-:S03]  /*1800*/  IMAD.U32 R0, RZ, RZ, UR27 ;  /* 0x0000001bff007e24 */ /* 0x000fc6000f8e00ff */
[----:B------:R-:W-:Y:S02]  /*1810*/  SEL R3, R24, R3, !P0 ;  /* 0x0000000318037207 */ /* 0x000fe40004000000 */
[----:B---3--:R-:W-:-:S04]  /*1820*/  ISETP.NE.AND P1, PT, R6, 0x1, PT ;  /* 0x000000010600780c */ /* 0x008fc80003f25270 */
[----:B------:R-:W-:-:S05]  /*1830*/  SEL R0, R0, R4, !P1 ;  /* 0x0000000400007207 */ /* 0x000fca0004800000 */
[----:B------:R-:W-:Y:S02]  /*1840*/  IMAD.IADD R4, R3, 0x1, -R0 ;  /* 0x0000000103047824 */ /* 0x000fe400078e0a00 */
[----:B------:R-:W-:Y:S02]  /*1850*/  IMAD.IADD R0, R0, 0x1, -R3 ;  /* 0x0000000100007824 */ /* 0x000fe400078e0a03 */
[----:B------:R-:W-:Y:S02]  /*1860*/  IMAD R4, R4, R6, UR27 ;  /* 0x0000001b04047e24 */ /* 0x000fe4000f8e0206 */
[----:B------:R-:W-:-:S03]  /*1870*/  IMAD R24, R0, R2, R24 ;  /* 0x0000000200187224 */ /* 0x000fc600078e0218 */
[----:B------:R-:W-:-:S15]  /*1880*/  R2UR UR27, R4 ;  /* 0x00000000041b72ca */ /* 0x000fde00000e0000 */
.L_x_20:
[----:B------:R-:W-:Y:S05]  /*1890*/  BRA.U !UP0, `(.L_x_21) ;  /* 0x00000001080c7547 */ /* 0x000fea000b800000 */
[----:B------:R-:W-:Y:S01]  /*18a0*/  UCGABAR_WAIT ;  /* 0x0000000000007dc7 */ /* 0x000fe20008000000 */
[----:B------:R-:W-:Y:S01]  /*18b0*/  CCTL.IVALL ;  /* 0x00000000ff00798f */ /* 0x000fe20002000000 */
[----:B------:R-:W-:Y:S05]  /*18c0*/  BRA `(.L_x_22) ;  /* 0x0000000000047947 */ /* 0x000fea0003800000 */
.L_x_21:
[----:B------:R-:W-:Y:S06]  /*18d0*/  BAR.SYNC.DEFER_BLOCKING 0x0 ;  /* 0x0000000000007b1d */ /* 0x000fec0000010000 */
.L_x_22:
[----:B------:R-:W-:Y:S05]  /*18e0*/  BRA.U UP1, `(.L_x_23) ;  /* 0x0000002101a87547 */ /* 0x000fea000b800000 */
[----:B------:R-:W1:Y:S01]  /*18f0*/  LDCU UR30, c[0x0][0x38c] ;  /* 0x00007180ff1e77ac */ /* 0x000e620008000800 */
[----:B------:R-:W2:Y:S01]  /*1900*/  LDC R8, c[0x0][0x370] ;  /* 0x0000dc00ff087b82 */ /* 0x000ea20000000800 */
[----:B------:R-:W-:Y:S01]  /*1910*/  PLOP3.LUT P1, PT, PT, PT, UP4, 0x80, 0x8 ;  /* 0x000000000008781c */ /* 0x000fe20003f2f048 */
[----:B------:R-:W-:Y:S01]  /*1920*/  IMAD.MOV.U32 R15, RZ, RZ, 0x1 ;  /* 0x00000001ff0f7424 */ /* 0x000fe200078e00ff */
[----:B------:R-:W-:Y:S01]  /*1930*/  USHF.L.U32 UR22, UR45, 0x6, URZ ;  /* 0x000000062d167899 */ /* 0x000fe200080006ff */
[----:B------:R-:W-:Y:S01]  /*1940*/  ISETP.EQ.OR P4, PT, R10, RZ, P5 ;  /* 0x000000ff0a00720c */ /* 0x000fe20002f82670 */
[----:B------:R-:W-:Y:S01]  /*1950*/  UISETP.NE.AND UP1, UPT, UR6, URZ, UPT ;  /* 0x000000ff0600728c */ /* 0x000fe2000bf25270 */
[----:B------:R-:W-:Y:S01]  /*1960*/  PLOP3.LUT P1, PT, P1, PT, PT, 0x8, 0x80 ;  /* 0x000000000080781c */ /* 0x000fe20000f2e170 */
[----:B------:R-:W-:Y:S01]  /*1970*/  IMAD.MOV.U32 R14, RZ, RZ, RZ ;  /* 0x000000ffff0e7224 */ /* 0x000fe200078e00ff */
[----:B------:R-:W4:Y:S01]  /*1980*/  LDC R0, c[0x0][0x374] ;  /* 0x0000dd00ff007b82 */ /* 0x000f220000000800 */
[----:B------:R-:W-:Y:S01]  /*1990*/  CS2R R12, SRZ ;  /* 0x00000000000c7805 */ /* 0x000fe2000001ff00 */
[----:B------:R-:W-:Y:S01]  /*19a0*/  IMAD.MOV.U32 R11, RZ, RZ, 0x1 ;  /* 0x00000001ff0b7424 */ /* 0x000fe200078e00ff */
[----:B------:R-:W2:Y:S01]  /*19b0*/  LDCU.64 UR38, c[0x0][0x348] ;  /* 0x00006900ff2677ac */ /* 0x000ea20008000a00 */
[----:B------:R-:W-:-:S02]  /*19c0*/  ULOP3.LUT UR22, UR22, 0x40, URZ, 0xe2, !UPT ;  /* 0x0000004016167892 */ /* 0x000fc4000f8ee2ff */
[----:B-1----:R-:W-:Y:S02]  /*19d0*/  UIADD3 UR7, UPT, UPT, UR30, 0x3f, URZ ;  /* 0x0000003f1e077890 */ /* 0x002fe4000fffe0ff */
[----:B------:R-:W-:Y:S02]  /*19e0*/  USEL UR14, UR14, 0x2, UP1 ;  /* 0x000000020e0e7887 */ /* 0x000fe40008800000 */
[----:B------:R-:W-:Y:S01]  /*19f0*/  USHF.R.S32.HI UR37, URZ, 0x1f, UR7 ;  /* 0x0000001fff257899 */ /* 0x000fe20008011407 */
[----:B------:R-:W-:-:S03]  /*1a00*/  UMOV UR15, URZ ;  /* 0x000000ff000f7c82 */ /* 0x000fc60008000000 */
[----:B------:R-:W-:Y:S02]  /*1a10*/  ULEA.HI UR37, UR37, UR7, URZ, 0x6 ;  /* 0x0000000725257291 */ /* 0x000fe4000f8f30ff */
[----:B------:R-:W-:Y:S02]  /*1a20*/  UIADD3 UR7, UPT, UPT, UR30, -0x1, URZ ;  /* 0xffffffff1e077890 */ /* 0x000fe4000fffe0ff */
[----:B------:R-:W-:Y:S02]  /*1a30*/  USHF.R.S32.HI UR37, URZ, 0x6, UR37 ;  /* 0x00000006ff257899 */ /* 0x000fe40008011425 */
[----:B------:R-:W-:Y:S02]  /*1a40*/  UISETP.GE.U32.AND UP2, UPT, UR7, -0x7f, UPT ;  /* 0xffffff810700788c */ /* 0x000fe4000bf46070 */
[----:B------:R-:W-:Y:S02]  /*1a50*/  UISETP.LT.U32.AND UP0, UPT, UR37, 0x1c, UPT ;  /* 0x0000001c2500788c */ /* 0x000fe4000bf01070 */
[----:B------:R-:W-:-:S02]  /*1a60*/  UIADD3 UR30, UPT, UPT, UR30, 0x7e, URZ ;  /* 0x0000007e1e1e7890 */ /* 0x000fc4000fffe0ff */
[----:B------:R-:W-:-:S04]  /*1a70*/  USEL UR31, UR37, 0x1c, UP0 ;  /* 0x0000001c251f7887 */ /* 0x000fc80008000000 */
[----:B------:R-:W-:Y:S02]  /*1a80*/  UIADD3 UR7, UPT, UPT, UR31, -0x1, URZ ;  /* 0xffffffff1f077890 */ /* 0x000fe4000fffe0ff */
[----:B------:R-:W-:Y:S02]  /*1a90*/  @UP2 UIADD3 UR7, UPT, UPT, UR31, URZ, URZ ;  /* 0x000000ff1f072290 */ /* 0x000fe4000fffe0ff */
[----:B------:R-:W-:Y:S02]  /*1aa0*/  UIADD3 UR23, UPT, UPT, UR37, -UR31, URZ ;  /* 0x8000001f25177290 */ /* 0x000fe4000fffe0ff */
[----:B------:R-:W-:-:S12]  /*1ab0*/  UIADD3 UR7, UPT, UPT, UR7, 0x1, URZ ;  /* 0x0000000107077890 */ /* 0x000fd8000fffe0ff */
.L_x_47:
[----:B------:R-:W-:Y:S01]  /*1ac0*/  UISETP.NE.AND UP0, UPT, UR45, URZ, UPT ;  /* 0x000000ff2d00728c */ /* 0x000fe2000bf05270 */
[----:B------:R-:W1:Y:S08]  /*1ad0*/  S2UR UR45, SR_CgaCtaId ;  /* 0x00000000002d79c3 */ /* 0x000e700000008800 */
[----:B------:R-:W-:Y:S05]  /*1ae0*/  BRA.U UP0, `(.L_x_24) ;  /* 0x0000000100347547 */ /* 0x000fea000b800000 */
[----:B------:R-:W2:Y:S01]  /*1af0*/  S2R R2, SR_CgaCtaId ;  /* 0x0000000000027919 */ /* 0x000ea20000008800 */
[----:B------:R-:W-:-:S04]  /*1b00*/  MOV R3, 0x400 ;  /* 0x0000040000037802 */ /* 0x000fc80000000f00 */
[----:B--2---:R-:W-:Y:S02]  /*1b10*/  LEA R2, R2, R3, 0x18 ;  /* 0x0000000302027211 */ /* 0x004fe400078ec0ff */
[----:B------:R-:W-:-:S03]  /*1b20*/  SHF.L.U32 R3, R11, 0x1f, RZ ;  /* 0x0000001f0b037819 */ /* 0x000fc600000006ff */
[----:B------:R-:W-:-:S04]  /*1b30*/  IMAD R2, R12, 0x8, R2 ;  /* 0x000000080c027824 */ /* 0x000fc800078e0202 */
[----:B------:R-:W2:Y:S02]  /*1b40*/  SYNCS.PHASECHK.TRANS64.TRYWAIT P0, [R2+URZ+0x250], R3 ;  /* 0x00025003020075a7 */ /* 0x000ea400080011ff */
[----:B--2---:R-:W-:Y:S05]  /*1b50*/  @!P0 BRA `(.L_x_25) ;  /* 0x0000007000d08947 */ /* 0x004fea0003800000 */
.L_x_151:
[----:B------:R-:W-:Y:S01]  /*1b60*/  VIADD R12, R12, 0x1 ;  /* 0x000000010c0c7836 */ /* 0x000fe20000000000 */
[----:B------:R2:W-:Y:S04]  /*1b70*/  SYNCS.ARRIVE.TRANS64.A1T0 RZ, [R2+URZ+0x240], RZ ;  /* 0x000240ff02ff79a7 */ /* 0x0005e800081000ff */
[----:B------:R-:W-:-:S04]  /*1b80*/  ISETP.NE.AND P0, PT, R12, 0x2, PT ;  /* 0x000000020c00780c */ /* 0x000fc80003f05270 */
[----:B------:R-:W-:Y:S02]  /*1b90*/  SEL R12, R12, RZ, P0 ;  /* 0x000000ff0c0c7207 */ /* 0x000fe40000000000 */
[----:B--2---:R-:W-:-:S04]  /*1ba0*/  SEL R2, RZ, 0x1, P0 ;  /* 0x00000001ff027807 */ /* 0x004fc80000000000 */
[----:B------:R-:W-:-:S07]  /*1bb0*/  LOP3.LUT R11, R11, R2, RZ, 0x3c, !PT ;  /* 0x000000020b0b7212 */ /* 0x000fce00078e3cff */
.L_x_24:
[----:B------:R-:W-:Y:S01]  /*1bc0*/  UMOV UR6, 0x400 ;  /* 0x0000040000067882 */ /* 0x000fe20000000000 */
[----:B------:R-:W-:Y:S01]  /*1bd0*/  SHF.L.U32 R2, R15, 0x1f, RZ ;  /* 0x0000001f0f027819 */ /* 0x000fe200000006ff */
[----:B-1----:R-:W-:Y:S01]  /*1be0*/  ULEA UR6, UR45, UR6, 0x18 ;  /* 0x000000062d067291 */ /* 0x002fe2000f8ec0ff */
[----:B------:R-:W-:Y:S01]  /*1bf0*/  R2UR UR35, R24 ;  /* 0x00000000182372ca */ /* 0x000fe200000e0000 */
[----:B------:R-:W-:Y:S02]  /*1c00*/  UISETP.GE.U32.AND UP0, UPT, UR30, 0x7f, UPT ;  /* 0x0000007f1e00788c */ /* 0x000fe4000bf06070 */
[----:B------:R-:W-:Y:S02]  /*1c10*/  ULEA UR8, UR15, UR6, 0x3 ;  /* 0x000000060f087291 */ /* 0x000fe4000f8e18ff */
[----:B------:R-:W-:Y:S01]  /*1c20*/  ULEA UR43, UR27, UR22, 0x7 ;  /* 0x000000161b2b7291 */ /* 0x000fe2000f8e38ff */
[----:B------:R-:W-:-:S06]  /*1c30*/  UMOV UR20, URZ ;  /* 0x000000ff00147c82 */ /* 0x000fcc0008000000 */
[----:B------:R1:W2:Y:S01]  /*1c40*/  SYNCS.PHASECHK.TRANS64.TRYWAIT P2, [UR8+0xe0], R2 ;  /* 0x0000e002ff0075a7 */ /* 0x0002a20008041108 */
[----:B------:R-:W-:Y:S01]  /*1c50*/  USHF.L.U32 UR35, UR35, 0x6, URZ ;  /* 0x0000000623237899 */ /* 0x000fe200080006ff */
[----:B-1----:R-:W-:-:S04]  /*1c60*/  LEA.HI R2, R24, R24, RZ, 0x1 ;  /* 0x0000001818027211 */ /* 0x002fc800078f08ff */
[----:B------:R-:W-:-:S13]  /*1c70*/  R2UR UR11, R2 ;  /* 0x00000000020b72ca */ /* 0x000fda00000e0000 */
[----:B------:R-:W-:Y:S01]  /*1c80*/  USHF.R.S32.HI UR11, URZ, 0x1, UR11 ;  /* 0x00000001ff0b7899 */ /* 0x000fe2000801140b */
[----:B------:R-:W-:Y:S11]  /*1c90*/  BRA.U !UP0, `(.L_x_26) ;  /* 0x0000000508107547 */ /* 0x000ff6000b800000 */
[----:B------:R-:W-:Y:S01]  /*1ca0*/  UMOV UR16, UR15 ;  /* 0x0000000f00107c82 */ /* 0x000fe20008000000 */
[----:B------:R-:W-:-:S05]  /*1cb0*/  UMOV UR28, URZ ;  /* 0x000000ff001c7c82 */ /* 0x000fca0008000000 */
.L_x_34:
[----:B------:R-:W-:Y:S01]  /*1cc0*/  ULEA UR41, UR16, UR6, 0x3 ;  /* 0x0000000610297291 */ /* 0x000fe2000f8e18ff */
[----:B--2---:R-:W-:Y:S01]  /*1cd0*/  @!P5 MOV R3, 0x1c00 ;  /* 0x00001c000003d802 */ /* 0x004fe20000000f00 */
[----:B-123--:R-:W-:Y:S10]  /*1ce0*/  @P2 BRA `(.L_x_27) ;  /* 0x00000000000c2947 */ /* 0x00eff40003800000 */
[----:B------:R-:W-:-:S04]  /*1cf0*/  SHF.L.U32 R4, R15, 0x1f, RZ ;  /* 0x0000001f0f047819 */ /* 0x000fc800000006ff */
[----:B------:R-:W1:Y:S02]  /*1d00*/  SYNCS.PHASECHK.TRANS64.TRYWAIT P0, [UR41+0xe0], R4 ;  /* 0x0000e004ff0075a7 */ /* 0x000e640008001129 */
[----:B-1----:R-:W-:Y:S05]  /*1d10*/  @!P0 BRA `(.L_x_28) ;  /* 0x0000007000748947 */ /* 0x002fea0003800000 */
.L_x_27:
[----:B------:R2:W-:Y:S01]  /*1d20*/  @!P5 SYNCS.ARRIVE.TRANS64 RZ, [UR41], R3 ;  /* 0x00000003ffffd9a7 */ /* 0x0005e20008000029 */
[----:B------:R-:W-:-:S04]  /*1d30*/  ULOP3.LUT UR8, UR14, 0x2, URZ, 0xfc, !UPT ;  /* 0x000000020e087892 */ /* 0x000fc8000f8efcff */
[----:B------:R-:W-:-:S09]  /*1d40*/  UISETP.NE.AND UP0, UPT, UR8, 0x2, UPT ;  /* 0x000000020800788c */ /* 0x000fd2000bf05270 */
[----:B------:R-:W-:Y:S05]  /*1d50*/  BRA.U UP0, `(.L_x_29) ;  /* 0x0000000100047547 */ /* 0x000fea000b800000 */
[----:B---3--:R-:W-:Y:S05]  /*1d60*/  BPT.TRAP 0x1 ;  /* 0x000000040000795c */ /* 0x008fea0000300000 */
.L_x_29:
[----:B------:R-:W-:Y:S04]  /*1d70*/  BSSY.RECONVERGENT B0, `(.L_x_30) ;  /* 0x0000003000007945 */ /* 0x000fe80003800200 */
[----:B------:R-:W-:Y:S05]  /*1d80*/  @P4 BRA `(.L_x_31) ;  /* 0x0000000000044947 */ /* 0x000fea0003800000 */
[----:B---3--:R-:W-:Y:S05]  /*1d90*/  BPT.TRAP 0x1 ;  /* 0x000000040000795c */ /* 0x008fea0000300000 */
.L_x_31:
[----:B---3--:R-:W-:Y:S05]  /*1da0*/  BSYNC.RECONVERGENT B0 ;  /* 0x0000000000007941 */ /* 0x008fea0003800200 */
.L_x_30:
[----:B------:R-:W-:Y:S01]  /*1db0*/  UIADD3 UR15, UPT, UPT, UR16, 0x1, URZ ;  /* 0x00000001100f7890 */ /* 0x000fe2000fffe0ff */
[----:B------:R-:W-:Y:S01]  /*1dc0*/  BSSY.RECONVERGENT B0, `(.L_x_32) ;  /* 0x000002c000007945 */ /* 0x000fe20003800200 */
[----:B------:R-:W-:Y:S02]  /*1dd0*/  ELECT P0, URZ, PT ;  /* 0x0000000000ff782f */ /* 0x000fe40003800000 */
[----:B------:R-:W-:-:S04]  /*1de0*/  UISETP.NE.AND UP0, UPT, UR15, 0x1c, UPT ;  /* 0x0000001c0f00788c */ /* 0x000fc8000bf05270 */
[----:B------:R-:W-:Y:S02]  /*1df0*/  USEL UR9, URZ, 0x1, UP0 ;  /* 0x00000001ff097887 */ /* 0x000fe40008000000 */
[----:B------:R-:W-:-:S04]  /*1e00*/  USEL UR15, UR15, URZ, UP0 ;  /* 0x000000ff0f0f7287 */ /* 0x000fc80008000000 */
[----:B------:R-:W-:Y:S01]  /*1e10*/  ULEA UR8, UR15, UR6, 0x3 ;  /* 0x000000060f087291 */ /* 0x000fe2000f8e18ff */
[----:B------:R-:W-:-:S04]  /*1e20*/  LOP3.LUT R15, R15, UR9, RZ, 0x3c, !PT ;  /* 0x000000090f0f7c12 */ /* 0x000fc8000f8e3cff */
[----:B-1----:R-:W-:-:S04]  /*1e30*/  SHF.L.U32 R2, R15, 0x1f, RZ ;  /* 0x0000001f0f027819 */ /* 0x002fc800000006ff */
[----:B------:R1:W3:Y:S01]  /*1e40*/  SYNCS.PHASECHK.TRANS64.TRYWAIT P2, [UR8+0xe0], R2 ;  /* 0x0000e002ff0075a7 */ /* 0x0002e20008041108 */
[----:B------:R-:W-:Y:S05]  /*1e50*/  @!P0 BRA `(.L_x_33) ;  /* 0x0000000000888947 */ /* 0x000fea0003800000 */
[----:B------:R-:W-:Y:S02]  /*1e60*/  USHF.L.U32 UR8, UR16, 0x9, URZ ;  /* 0x0000000910087899 */ /* 0x000fe400080006ff */
[----:B------:R-:W-:Y:S02]  /*1e70*/  ULEA UR40, UR16, UR5, 0xc ;  /* 0x0000000510287291 */ /* 0x000fe4000f8e60ff */
[----:B------:R-:W-:Y:S02]  /*1e80*/  UIADD3 UR50, UP3, UPT, UR38, 0x80, URZ ;  /* 0x0000008026327890 */ /* 0x000fe4000ff7e0ff */
[----:B------:R-:W-:Y:S02]  /*1e90*/  ULEA UR32, UR16, UR6, 0xb ;  /* 0x0000000610207291 */ /* 0x000fe4000f8e58ff */
[----:B------:R-:W-:Y:S02]  /*1ea0*/  UIADD3 UR48, UP2, UPT, UR38, 0x180, URZ ;  /* 0x0000018026307890 */ /* 0x000fe4000ff5e0ff */
[----:B------:R-:W-:-:S02]  /*1eb0*/  UIADD3 UR46, UP1, UPT, UR38, 0x280, URZ ;  /* 0x00000280262e7890 */ /* 0x000fc4000ff3e0ff */
[----:B------:R-:W-:Y:S02]  /*1ec0*/  ULOP3.LUT UR24, UR4, UR8, URZ, 0xfc, !UPT ;  /* 0x0000000804187292 */ /* 0x000fe4000f8efcff */
[----:B------:R-:W-:Y:S02]  /*1ed0*/  UIADD3 UR20, UP0, UPT, UR38, 0x380, URZ ;  /* 0x0000038026147890 */ /* 0x000fe4000ff1e0ff */
[----:B------:R-:W-:Y:S02]  /*1ee0*/  USHF.L.U32 UR42, UR28, 0x6, URZ ;  /* 0x000000061c2a7899 */ /* 0x000fe400080006ff */
[----:B------:R-:W-:Y:S02]  /*1ef0*/  UIADD3.X UR51, UPT, UPT, URZ, UR39, URZ, UP3, !UPT ;  /* 0x00000027ff337290 */ /* 0x000fe40009ffe4ff */
[----:B------:R-:W-:Y:S02]  /*1f00*/  UIADD3 UR40, UPT, UPT, UR6, 0x6600, UR40 ;  /* 0x0000660006287890 */ /* 0x000fe4000fffe028 */
[----:B------:R-:W-:-:S02]  /*1f10*/  UIADD3.X UR49, UPT, UPT, URZ, UR39, URZ, UP2, !UPT ;  /* 0x00000027ff317290 */ /* 0x000fc400097fe4ff */
[----:B------:R-:W-:Y:S02]  /*1f20*/  UIADD3 UR32, UPT, UPT, UR32, 0x22600, URZ ;  /* 0x0002260020207890 */ /* 0x000fe4000fffe0ff */
[----:B------:R-:W-:Y:S02]  /*1f30*/  UIADD3.X UR47, UPT, UPT, URZ, UR39, URZ, UP1, !UPT ;  /* 0x00000027ff2f7290 */ /* 0x000fe40008ffe4ff */
[----:B------:R-:W-:Y:S02]  /*1f40*/  UIADD3 UR24, UPT, UPT, UR6, 0x30600, UR24 ;  /* 0x0003060006187890 */ /* 0x000fe4000fffe018 */
[----:B------:R-:W-:Y:S02]  /*1f50*/  UIADD3.X UR21, UPT, UPT, URZ, UR39, URZ, UP0, !UPT ;  /* 0x00000027ff157290 */ /* 0x000fe400087fe4ff */
[----:B------:R-:W-:Y:S01]  /*1f60*/  UIADD3 UR8, UPT, UPT, UR6, 0x33e00, UR8 ;  /* 0x00033e0006087890 */ /* 0x000fe2000fffe008 */
[----:B------:R-:W-:Y:S01]  /*1f70*/  UMOV UR17, 0x30000 ;  /* 0x0003000000117882 */ /* 0x000fe20000000000 */
[----:B------:R-:W-:Y:S01]  /*1f80*/  UMOV UR18, 0x0 ;  /* 0x0000000000127882 */ /* 0x000fe20000000000 */
[----:B------:R-:W-:Y:S01]  /*1f90*/  UMOV UR19, 0x10000000 ;  /* 0x1000000000137882 */ /* 0x000fe20000000000 */
[----:B------:R-:W-:Y:S01]  /*1fa0*/  UMOV UR33, UR41 ;  /* 0x0000002900217c82 */ /* 0x000fe20008000000 */
[----:B------:R-:W-:Y:S01]  /*1fb0*/  UMOV UR36, UR44 ;  /* 0x0000002c00247c82 */ /* 0x000fe20008000000 */
[----:B------:R-:W-:Y:S01]  /*1fc0*/  UMOV UR34, UR42 ;  /* 0x0000002a00227c82 */ /* 0x000fe20008000000 */
[----:B------:R-:W-:Y:S01]  /*1fd0*/  UMOV UR25, UR41 ;  /* 0x0000002900197c82 */ /* 0x000fe20008000000 */
[----:B------:R-:W-:Y:S01]  /*1fe0*/  UMOV UR29, UR44 ;  /* 0x0000002c001d7c82 */ /* 0x000fe20008000000 */
[----:B------:R1:W-:Y:S01]  /*1ff0*/  UTMALDG.3D.MULTICAST [UR40], [UR50], UR17, desc[UR18] ;  /* 0x00001228320073b4 */ /* 0x0003e20008011811 */
[----:B------:R-:W-:Y:S01]  /*2000*/  UMOV UR10, URZ ;  /* 0x000000ff000a7c82 */ /* 0x000fe20008000000 */
[----:B------:R-:W-:Y:S01]  /*2010*/  UMOV UR9, UR41 ;  /* 0x0000002900097c82 */ /* 0x000fe20008000000 */
[----:B------:R-:W-:Y:S01]  /*2020*/  UMOV UR12, UR28 ;  /* 0x0000001c000c7c82 */ /* 0x000fe20008000000 */
[----:B------:R-:W-:Y:S01]  /*2030*/  UMOV UR13, UR44 ;  /* 0x0000002c000d7c82 */ /* 0x000fe20008000000 */
[----:B------:R1:W-:Y:S01]  /*2040*/  UTMALDG.3D [UR32], [UR48], desc[UR18] ;  /* 0x00001220300075b4 */ /* 0x0003e20008011000 */
[----:B------:R1:W-:Y:S01]  /*2050*/  UTMALDG.4D.MULTICAST [UR24], [UR46], UR17, desc[UR18] ;  /* 0x000012182e0073b4 */ /* 0x0003e20008019811 */
[----:B------:R1:W-:Y:S02]  /*2060*/  UTMALDG.4D [UR8], [UR20], desc[UR18] ;  /* 0x00001208140075b4 */ /* 0x0003e40008019000 */
[----:B-1----:R-:W-:Y:S01]  /*2070*/  NOP ;  /* 0x0000000000007918 */ /* 0x002fe20000000000 */
.L_x_33:
[----:B------:R-:W-:Y:S05]  /*2080*/  BSYNC.RECONVERGENT B0 ;  /* 0x0000000000007941 */ /* 0x000fea0003800200 */
.L_x_32:
[----:B------:R-:W-:Y:S01]  /*2090*/  UIADD3 UR28, UPT, UPT, UR28, 0x1, URZ ;  /* 0x000000011c1c7890 */ /* 0x000fe2000fffe0ff */
[----:B------:R-:W-:Y:S01]  /*20a0*/  UMOV UR16, UR15 ;  /* 0x0000000f00107c82 */ /* 0x000fe20008000000 */
[----:B------:R-:W-:Y:S02]  /*20b0*/  UMOV UR20, UR7 ;  /* 0x0000000700147c82 */ /* 0x000fe40008000000 */
[----:B------:R-:W-:-:S09]  /*20c0*/  UISETP.NE.AND UP0, UPT, UR28, UR7, UPT ;  /* 0x000000071c00728c */ /* 0x000fd2000bf05270 */
[----:B------:R-:W-:Y:S05]  /*20d0*/  BRA.U UP0, `(.L_x_34) ;  /* 0xfffffff900f87547 */ /* 0x000fea000b83ffff */
.L_x_26:
[----:B------:R-:W-:Y:S01]  /*20e0*/  ULEA UR8, UR15, UR6, 0x3 ;  /* 0x000000060f087291 */ /* 0x000fe2000f8e18ff */
[----:B-1----:R-:W-:Y:S01]  /*20f0*/  SHF.L.U32 R2, R15, 0x1f, RZ ;  /* 0x0000001f0f027819 */ /* 0x002fe200000006ff */
[----:B------:R-:W-:Y:S01]  /*2100*/  @!P1 SYNCS.ARRIVE.TRANS64.A1T0 RZ, [UR6+0x1f8], RZ ;  /* 0x0001f8ffffff99a7 */ /* 0x000fe20008100006 */
[----:B------:R-:W-:-:S06]  /*2110*/  UISETP.GT.AND UP0, UPT, UR37, UR31, UPT ;  /* 0x0000001f2500728c */ /* 0x000fcc000bf04270 */
[----:B------:R1:W1:Y:S03]  /*2120*/  SYNCS.PHASECHK.TRANS64.TRYWAIT P1, [UR8+0xe0], R2 ;  /* 0x0000e002ff0075a7 */ /* 0x0002660008021108 */
[----:B------:R-:W-:Y:S05]  /*2130*/  BRA.U !UP0, `(.L_x_35) ;  /* 0x0000000508147547 */ /* 0x000fea000b800000 */
[----:B------:R-:W-:Y:S01]  /*2140*/  UIADD3 UR25, UPT, UPT, UR23, UR20, URZ ;  /* 0x0000001417197290 */ /* 0x000fe2000fffe0ff */
[----:B------:R-:W-:-:S11]  /*2150*/  UMOV UR28, UR15 ;  /* 0x0000000f001c7c82 */ /* 0x000fd60008000000 */
.L_x_43:
[----:B------:R-:W-:Y:S01]  /*2160*/  ULEA UR41, UR28, UR6, 0x3 ;  /* 0x000000061c297291 */ /* 0x000fe2000f8e18ff */
[----:B--2---:R-:W-:Y:S01]  /*2170*/  @!P5 MOV R3, 0x1c00 ;  /* 0x00001c000003d802 */ /* 0x004fe20000000f00 */
[----:B-1-3--:R-:W-:Y:S10]  /*2180*/  @P1 BRA `(.L_x_36) ;  /* 0x00000000000c1947 */ /* 0x00aff40003800000 */
[----:B------:R-:W-:-:S04]  /*2190*/  SHF.L.U32 R4, R15, 0x1f, RZ ;  /* 0x0000001f0f047819 */ /* 0x000fc800000006ff */
[----:B------:R-:W1:Y:S02]  /*21a0*/  SYNCS.PHASECHK.TRANS64.TRYWAIT P0, [UR41+0xe0], R4 ;  /* 0x0000e004ff0075a7 */ /* 0x000e640008001129 */
[----:B-1----:R-:W-:Y:S05]  /*21b0*/  @!P0 BRA `(.L_x_37) ;  /* 0x0000006c00648947 */ /* 0x002fea0003800000 */
.L_x_36:
[----:B------:R2:W-:Y:S01]  /*21c0*/  @!P5 SYNCS.ARRIVE.TRANS64 RZ, [UR41], R3 ;  /* 0x00000003ffffd9a7 */ /* 0x0005e20008000029 */
[----:B------:R-:W-:-:S04]  /*21d0*/  ULOP3.LUT UR8, UR14, 0x2, URZ, 0xfc, !UPT ;  /* 0x000000020e087892 */ /* 0x000fc8000f8efcff */
[----:B------:R-:W-:-:S09]  /*21e0*/  UISETP.NE.AND UP0, UPT, UR8, 0x2, UPT ;  /* 0x000000020800788c */ /* 0x000fd2000bf05270 */
[----:B------:R-:W-:Y:S05]  /*21f0*/  BRA.U UP0, `(.L_x_38) ;  /* 0x0000000100047547 */ /* 0x000fea000b800000 */
[----:B---3--:R-:W-:Y:S05]  /*2200*/  BPT.TRAP 0x1 ;  /* 0x000000040000795c */ /* 0x008fea0000300000 */
.L_x_38:
[----:B------:R-:W-:Y:S04]  /*2210*/  BSSY.RECONVERGENT B0, `(.L_x_39) ;  /* 0x0000003000007945 */ /* 0x000fe80003800200 */
[----:B------:R-:W-:Y:S05]  /*2220*/  @P4 BRA `(.L_x_40) ;  /* 0x0000000000044947 */ /* 0x000fea0003800000 */
[----:B---3--:R-:W-:Y:S05]  /*2230*/  BPT.TRAP 0x1 ;  /* 0x000000040000795c */ /* 0x008fea0000300000 */
.L_x_40:
[----:B---3--:R-:W-:Y:S05]  /*2240*/  BSYNC.RECONVERGENT B0 ;  /* 0x0000000000007941 */ /* 0x008fea0003800200 */
.L_x_39:
        /* <DEDUP_REMOVED lines=26> */
[----:B------:R-:W-:Y:S02]  /*23f0*/  UIADD3 UR8, UPT, UPT, UR6, 0x33e00, UR8 ;  /* 0x00033e0006087890 */ /* 0x000fe4000fffe008 */
[----:B------:R-:W-:Y:S01]  /*2400*/  UIADD3.X UR49, UPT, UPT, URZ, UR39, URZ, UP0, !UPT ;  /* 0x00000027ff317290 */ /* 0x000fe200087fe4ff */
        /* <DEDUP_REMOVED lines=19> */
.L_x_42:
[----:B------:R-:W-:Y:S05]  /*2540*/  BSYNC.RECONVERGENT B0 ;  /* 0x0000000000007941 */ /* 0x000fea0003800200 */
.L_x_41:
[----:B------:R-:W-:Y:S01]  /*2550*/  UIADD3 UR20, UPT, UPT, UR20, 0x1, URZ ;  /* 0x0000000114147890 */ /* 0x000fe2000fffe0ff */
[----:B------:R-:W-:-:S03]  /*2560*/  UMOV UR28, UR15 ;  /* 0x0000000f001c7c82 */ /* 0x000fc60008000000 */
[----:B------:R-:W-:-:S09]  /*2570*/  UISETP.NE.AND UP0, UPT, UR20, UR25, UPT ;  /* 0x000000191400728c */ /* 0x000fd2000bf05270 */
[----:B------:R-:W-:Y:S05]  /*2580*/  BRA.U UP0, `(.L_x_43) ;  /* 0xfffffff900f47547 */ /* 0x000fea000b83ffff */
.L_x_35:
[C---:B-1----:R-:W-:Y:S01]  /*2590*/  LEA R2, R14.reuse, UR6, 0x3 ;  /* 0x000000060e027c11 */ /* 0x042fe2000f8e18ff */
[----:B------:R-:W-:Y:S01]  /*25a0*/  NOP ;  /* 0x0000000000007918 */ /* 0x000fe20000000000 */
[----:B--2---:R-:W-:Y:S02]  /*25b0*/  SHF.L.U32 R3, R13, 0x1f, RZ ;  /* 0x0000001f0d037819 */ /* 0x004fe400000006ff */
[----:B------:R-:W-:Y:S02]  /*25c0*/  LEA R4, R14, UR6, 0x4 ;  /* 0x000000060e047c11 */ /* 0x000fe4000f8e20ff */
[----:B------:R-:W1:Y:S02]  /*25d0*/  SYNCS.PHASECHK.TRANS64.TRYWAIT P0, [R2+URZ+0x200], R3 ;  /* 0x00020003020075a7 */ /* 0x000e6400080011ff */
[----:B-1----:R-:W-:Y:S05]  /*25e0*/  @!P0 BRA `(.L_x_44) ;  /* 0x0000006800708947 */ /* 0x002fea0003800000 */
.L_x_154:
[----:B------:R-:W2:Y:S01]  /*25f0*/  LDS.128 R4, [R4+0x270] ;  /* 0x0002700004047984 */ /* 0x000ea20000000c00 */
[----:B---3--:R-:W-:Y:S01]  /*2600*/  ISETP.GE.AND P0, PT, R40, 0x1, PT ;  /* 0x000000012800780c */ /* 0x008fe20003f06270 */
[----:B-1----:R-:W-:Y:S01]  /*2610*/  VIADD R2, R2, 0x210 ;  /* 0x0000021002027836 */ /* 0x002fe20000000000 */
[----:B------:R-:W-:Y:S01]  /*2620*/  @!PT LDS RZ, [RZ] ;  /* 0x00000000fffff984 */ /* 0x000fe20000000800 */
[----:B------:R-:W-:Y:S01]  /*2630*/  @!PT LDS RZ, [RZ] ;  /* 0x00000000fffff984 */ /* 0x000fe20000000800 */
[----:B------:R-:W-:Y:S01]  /*2640*/  @!PT LDS RZ, [RZ] ;  /* 0x00000000fffff984 */ /* 0x000fe20000000800 */
[----:B------:R-:W-:Y:S01]  /*2650*/  @!PT LDS RZ, [RZ] ;  /* 0x00000000fffff984 */ /* 0x000fe20000000800 */
[----:B------:R1:W-:Y:S06]  /*2660*/  MEMBAR.ALL.CTA ;  /* 0x0000000000007992 */ /* 0x0003ec0000008000 */
[----:B-1----:R-:W1:Y:S01]  /*2670*/  FENCE.VIEW.ASYNC.S ;  /* 0x00000000000073c6 */ /* 0x002e620000000000 */
[----:B------:R-:W-:-:S04]  /*2680*/  PRMT R2, RZ, 0x654, R2 ;  /* 0x00000654ff027816 */ /* 0x000fc80000000002 */
[----:B-1----:R1:W-:Y:S01]  /*2690*/  SYNCS.ARRIVE.TRANS64.RED.A1T0 RZ, [R2+URZ], RZ ;  /* 0x000000ff02ff79a7 */ /* 0x0023e200081004ff */
[----:B--2---:R-:W-:-:S13]  /*26a0*/  LOP3.LUT P2, RZ, R6, 0x1, RZ, 0xc0, !PT ;  /* 0x0000000106ff7812 */ /* 0x004fda000784c0ff */
[----:B------:R-:W-:Y:S01]  /*26b0*/  @P2 SHF.R.U32.HI R3, RZ, 0x10, R5 ;  /* 0x00000010ff032819 */ /* 0x000fe20000011605 */
[----:B------:R-:W-:Y:S01]  /*26c0*/  VOTEU.ANY UP0, P2 ;  /* 0x0000000000ff7886 */ /* 0x000fe20001000100 */
[----:B------:R-:W-:Y:S02]  /*26d0*/  @P2 MOV R10, R4 ;  /* 0x00000004000a2202 */ /* 0x000fe40000000f00 */
[----:B------:R-:W-:Y:S02]  /*26e0*/  @P2 R2UR.BROADCAST UR8, R3 ;  /* 0x00000000030822ca */ /* 0x000fe400008e0000 */
[----:B------:R-:W-:-:S11]  /*26f0*/  @P2 LOP3.LUT R9, R5, 0xffff, RZ, 0xc0, !PT ;  /* 0x0000ffff05092812 */ /* 0x000fd600078ec0ff */
[----:B------:R-:W-:Y:S01]  /*2700*/  @UP0 UMOV UR44, UR8 ;  /* 0x00000008002c0c82 */ /* 0x000fe20008000000 */
[----:B-1----:R-:W-:Y:S05]  /*2710*/  @!P0 BRA `(.L_x_45) ;  /* 0x0000000000b88947 */ /* 0x002fea0003800000 */
[----:B------:R-:W4:Y:S01]  /*2720*/  LDC.64 R4, c[0x0][0xf18] ;  /* 0x0003c600ff047b82 */ /* 0x000f220000000a00 */
[----:B------:R-:W-:-:S07]  /*2730*/  ISETP.NE.AND P3, PT, R40, 0x1, PT ;  /* 0x000000012800780c */ /* 0x000fce0003f65270 */
[----:B------:R-:W1:Y:S08]  /*2740*/  LDC.64 R6, c[0x0][0xf10] ;  /* 0x0003c400ff067b82 */ /* 0x000e700000000a00 */
[----:B------:R-:W2:Y:S08]  /*2750*/  LDC R16, c[0x0][0xf20] ;  /* 0x0003c800ff107b82 */ /* 0x000eb00000000800 */
[----:B------:R-:W3:Y:S01]  /*2760*/  LDC R17, c[0x0][0xf0c] ;  /* 0x0003c300ff117b82 */ /* 0x000ee20000000800 */
[----:B----4-:R-:W-:Y:S01]  /*2770*/  IMAD.HI.U32 R19, R0, R5, RZ ;  /* 0x0000000500137227 */ /* 0x010fe200078e00ff */
[----:B------:R-:W-:-:S03]  /*2780*/  ISETP.NE.AND P0, PT, R4, 0x1, PT ;  /* 0x000000010400780c */ /* 0x000fc60003f05270 */
[----:B------:R-:W-:-:S03]  /*2790*/  IMAD.HI.U32 R5, R9, R5, RZ ;  /* 0x0000000509057227 */ /* 0x000fc600078e00ff */
[----:B------:R-:W4:Y:S01]  /*27a0*/  LDC.64 R2, c[0x0][0xf28] ;  /* 0x0003ca00ff027b82 */ /* 0x000f220000000a00 */
[----:B-1----:R-:W-:-:S04]  /*27b0*/  IMAD.HI.U32 R20, R8, R6, RZ ;  /* 0x0000000608147227 */ /* 0x002fc800078e00ff */
[----:B------:R-:W-:Y:S01]  /*27c0*/  IMAD.HI.U32 R21, R10, R6, RZ ;  /* 0x000000060a157227 */ /* 0x000fe200078e00ff */
[----:B------:R-:W-:Y:S02]  /*27d0*/  SHF.R.U32.HI R20, RZ, R7, R20 ;  /* 0x00000007ff147219 */ /* 0x000fe40000011614 */
[-C--:B--2---:R-:W-:Y:S02]  /*27e0*/  SHF.R.U32.HI R19, RZ, R16.reuse, R19 ;  /* 0x00000010ff137219 */ /* 0x084fe40000011613 */
[----:B------:R-:W-:Y:S02]  /*27f0*/  SHF.R.U32.HI R5, RZ, R16, R5 ;  /* 0x00000010ff057219 */ /* 0x000fe40000011605 */
[----:B------:R-:W-:Y:S02]  /*2800*/  SEL R19, R0, R19, !P0 ;  /* 0x0000001300137207 */ /* 0x000fe40004000000 */
[----:B------:R-:W-:Y:S02]  /*2810*/  SHF.R.U32.HI R21, RZ, R7, R21 ;  /* 0x00000007ff157219 */ /* 0x000fe40000011615 */
[----:B---3--:R-:W-:-:S02]  /*2820*/  ISETP.NE.AND P1, PT, R17, 0x1, PT ;  /* 0x000000011100780c */ /* 0x008fc40003f25270 */
[----:B------:R-:W-:Y:S02]  /*2830*/  SEL R5, R9, R5, !P0 ;  /* 0x0000000509057207 */ /* 0x000fe40004000000 */
[----:B------:R-:W-:Y:S02]  /*2840*/  SEL R20, R8, R20, !P1 ;  /* 0x0000001408147207 */ /* 0x000fe40004800000 */
[----:B------:R-:W-:Y:S01]  /*2850*/  SEL R21, R10, R21, !P1 ;  /* 0x000000150a157207 */ /* 0x000fe20004800000 */
[----:B----4-:R-:W-:-:S04]  /*2860*/  IMAD.HI.U32 R18, R19, R2, RZ ;  /* 0x0000000213127227 */ /* 0x010fc800078e00ff */
        /* <DEDUP_REMOVED lines=12> */
[----:B------:R-:W-:Y:S02]  /*2930*/  @!P0 SHF.R.U32.HI R3, RZ, R3, R7 ;  /* 0x00000003ff038219 */ /* 0x000fe40000011607 */
[----:B------:R-:W-:Y:S01]  /*2940*/  IADD3 R7, PT, PT, -R5, RZ, RZ ;  /* 0x000000ff05077210 */ /* 0x000fe20007ffe1ff */
[----:B------:R-:W-:Y:S01]  /*2950*/  IMAD R2, R40, R2, R5 ;  /* 0x0000000228027224 */ /* 0x000fe200078e0205 */
[----:B------:R-:W-:-:S03]  /*2960*/  @!P0 SEL R3, R21, R3, !P3 ;  /* 0x0000000315038207 */ /* 0x000fc60005800000 */
[----:B------:R-:W-:Y:S02]  /*2970*/  IMAD R7, R4, R7, R9 ;  /* 0x0000000704077224 */ /* 0x000fe400078e0209 */
[--C-:B------:R-:W-:Y:S02]  /*2980*/  @!P0 IMAD.IADD R6, R6, 0x1, -R3.reuse ;  /* 0x0000000106068824 */ /* 0x100fe400078e0a03 */
[----:B------:R-:W-:Y:S01]  /*2990*/  @!P0 IMAD R3, R2, R20, R3 ;  /* 0x0000001402038224 */ /* 0x000fe200078e0203 */
[----:B------:R-:W-:Y:S01]  /*29a0*/  IADD3 R2, PT, PT, -R21, RZ, RZ ;  /* 0x000000ff15027210 */ /* 0x000fe20007ffe1ff */
[----:B------:R-:W-:Y:S02]  /*29b0*/  @!P0 IMAD R5, R40, R6, R21 ;  /* 0x0000000628058224 */ /* 0x000fe400078e0215 */
[----:B------:R-:W-:Y:S02]  /*29c0*/  @!P0 IMAD.MOV.U32 R21, RZ, RZ, R3 ;  /* 0x000000ffff158224 */ /* 0x000fe400078e0003 */
[----:B------:R-:W-:-:S02]  /*29d0*/  IMAD R2, R17, R2, R10 ;  /* 0x0000000211027224 */ /* 0x000fc400078e020a */
[----:B------:R-:W-:Y:S02]  /*29e0*/  IMAD R9, R5, R4, R7 ;  /* 0x0000000405097224 */ /* 0x000fe400078e0207 */
[----:B------:R-:W-:Y:S02]  /*29f0*/  IMAD R10, R21, R17, R2 ;  /* 0x00000011150a7224 */ /* 0x000fe400078e0202 */
.L_x_45:
[----:B------:R-:W1:Y:S02]  /*2a00*/  LDCU UR8, c[0x0][0xf30] ;  /* 0x0001e600ff0877ac */ /* 0x000e640008000800 */
[----:B-1----:R-:W-:-:S09]  /*2a10*/  UISETP.NE.AND UP0, UPT, UR8, 0x1, UPT ;  /* 0x000000010800788c */ /* 0x002fd2000bf05270 */
[----:B------:R-:W-:Y:S05]  /*2a20*/  BRA.U UP0, `(.L_x_46) ;  /* 0x0000000100407547 */ /* 0x000fea000b800000 */
[----:B------:R-:W1:Y:S08]  /*2a30*/  LDC.64 R4, c[0x0][0xf10] ;  /* 0x0003c400ff047b82 */ /* 0x000e700000000a00 */
[----:B------:R-:W2:Y:S08]  /*2a40*/  LDC.64 R2, c[0x0][0xf18] ;  /* 0x0003c600ff027b82 */ /* 0x000eb00000000a00 */
[----:B------:R-:W3:Y:S08]  /*2a50*/  LDC R6, c[0x0][0xf20] ;  /* 0x0003c800ff067b82 */ /* 0x000ef00000000800 */
[----:B------:R-:W4:Y:S01]  /*2a60*/  LDC R7, c[0x0][0xf0c] ;  /* 0x0003c300ff077b82 */ /* 0x000f220000000800 */
[----:B-1----:R-:W-:-:S05]  /*2a70*/  IMAD.HI.U32 R4, R10, R4, RZ ;  /* 0x000000040a047227 */ /* 0x002fca00078e00ff */
[----:B------:R-:W-:Y:S01]  /*2a80*/  SHF.R.U32.HI R4, RZ, R5, R4 ;  /* 0x00000005ff047219 */ /* 0x000fe20000011604 */
[----:B--2---:R-:W-:Y:S01]  /*2a90*/  IMAD.HI.U32 R3, R9, R3, RZ ;  /* 0x0000000309037227 */ /* 0x004fe200078e00ff */
[----:B------:R-:W-:-:S04]  /*2aa0*/  ISETP.NE.AND P0, PT, R2, 0x1, PT ;  /* 0x000000010200780c */ /* 0x000fc80003f05270 */
[----:B---3--:R-:W-:-:S04]  /*2ab0*/  SHF.R.U32.HI R3, RZ, R6, R3 ;  /* 0x00000006ff037219 */ /* 0x008fc80000011603 */
[----:B------:R-:W-:Y:S02]  /*2ac0*/  SEL R3, R9, R3, !P0 ;  /* 0x0000000309037207 */ /* 0x000fe40004000000 */
[----:B----4-:R-:W-:-:S04]  /*2ad0*/  ISETP.NE.AND P1, PT, R7, 0x1, PT ;  /* 0x000000010700780c */ /* 0x010fc80003f25270 */
[----:B------:R-:W-:-:S05]  /*2ae0*/  SEL R4, R10, R4, !P1 ;  /* 0x000000040a047207 */ /* 0x000fca0004800000 */
[----:B------:R-:W-:Y:S02]  /*2af0*/  IMAD.IADD R5, R3, 0x1, -R4 ;  /* 0x0000000103057824 */ /* 0x000fe400078e0a04 */
[----:B------:R-:W-:Y:S02]  /*2b00*/  IMAD.IADD R3, R4, 0x1, -R3 ;  /* 0x0000000104037824 */ /* 0x000fe400078e0a03 */
[----:B------:R-:W-:Y:S02]  /*2b10*/  IMAD R10, R5, R7, R10 ;  /* 0x00000007050a7224 */ /* 0x000fe400078e020a */
[----:B------:R-:W-:-:S07]  /*2b20*/  IMAD R9, R3, R2, R9 ;  /* 0x0000000203097224 */ /* 0x000fce00078e0209 */
.L_x_46:
[----:B------:R-:W-:Y:S01]  /*2b30*/  VIADD R14, R14, 0x1 ;  /* 0x000000010e0e7836 */ /* 0x000fe20000000000 */
[----:B------:R-:W-:Y:S01]  /*2b40*/  PLOP3.LUT P1, PT, PT, PT, PT, 0x80, 0x8 ;  /* 0x000000000008781c */ /* 0x000fe20003f2f070 */
[----:B------:R-:W-:Y:S02]  /*2b50*/  IMAD.IADD R2, R10, 0x1, R87 ;  /* 0x000000010a027824 */ /* 0x000fe400078e0257 */
[----:B------:R-:W-:Y:S01]  /*2b60*/  IMAD.IADD R24, R9, 0x1, R86 ;  /* 0x0000000109187824 */ /* 0x000fe200078e0256 */
[----:B------:R-:W-:Y:S02]  /*2b70*/  ISETP.NE.AND P0, PT, R14, 0x2, PT ;  /* 0x000000020e00780c */ /* 0x000fe40003f05270 */
[----:B------:R-:W-:Y:S02]  /*2b80*/  R2UR UR27, R2 ;  /* 0x00000000021b72ca */ /* 0x000fe400000e0000 */
[----:B------:R-:W-:Y:S02]  /*2b90*/  SEL R2, RZ, 0x1, P0 ;  /* 0x00000001ff027807 */ /* 0x000fe40000000000 */
[----:B------:R-:W-:-:S02]  /*2ba0*/  SEL R14, R14, RZ, P0 ;  /* 0x000000ff0e0e7207 */ /* 0x000fc40000000000 */
[----:B------:R-:W-:Y:S01]  /*2bb0*/  LOP3.LUT R13, R13, R2, RZ, 0x3c, !PT ;  /* 0x000000020d0d7212 */ /* 0x000fe200078e3cff */
[----:B------:R-:W-:Y:S08]  /*2bc0*/  @P2 BRA `(.L_x_47) ;  /* 0xffffffec00bc2947 */ /* 0x000ff0000383ffff */
[----:B------:R-:W-:Y:S01]  /*2bd0*/  UIADD3 UR6, UPT, UPT, UR6, 0xe0, URZ ;  /* 0x000000e006067890 */ /* 0x000fe2000fffe0ff */
[----:B------:R-:W-:-:S03]  /*2be0*/  SHF.L.U32 R2, R15, 0x1f, RZ ;  /* 0x0000001f0f027819 */ /* 0x000fc600000006ff */
[----:B------:R-:W-:-:S09]  /*2bf0*/  ULEA UR4, UR15, UR6, 0x3 ;  /* 0x000000060f047291 */ /* 0x000fd2000f8e18ff */
[----:B------:R-:W1:Y:S02]  /*2c00*/  SYNCS.PHASECHK.TRANS64.TRYWAIT P0, [UR4], R2 ;  /* 0x00000002ff0075a7 */ /* 0x000e640008001104 */
[----:B-1----:R-:W-:Y:S05]  /*2c10*/  @!P0 BRA `(.L_x_48) ;  /* 0x0000006000f88947 */ /* 0x002fea0003800000 */
.L_x_156:
[----:B------:R-:W-:-:S04]  /*2c20*/  UIADD3 UR5, UPT, UPT, UR15, 0x1, URZ ;  /* 0x000000010f057890 */ /* 0x000fc8000fffe0ff */
[----:B------:R-:W-:-:S04]  /*2c30*/  UISETP.NE.AND UP0, UPT, UR5, 0x1c, UPT ;  /* 0x0000001c0500788c */ /* 0x000fc8000bf05270 */
[----:B------:R-:W-:Y:S02]  /*2c40*/  USEL UR7, URZ, 0x1, UP0 ;  /* 0x00000001ff077887 */ /* 0x000fe40008000000 */
[----:B------:R-:W-:-:S04]  /*2c50*/  USEL UR5, UR5, URZ, UP0 ;  /* 0x000000ff05057287 */ /* 0x000fc80008000000 */
[----:B------:R-:W-:Y:S01]  /*2c60*/  ULEA UR4, UR5, UR6, 0x3 ;  /* 0x0000000605047291 */ /* 0x000fe2000f8e18ff */
[----:B-1----:R-:W-:-:S04]  /*2c70*/  LOP3.LUT R2, R15, UR7, RZ, 0x3c, !PT ;  /* 0x000000070f027c12 */ /* 0x002fc8000f8e3cff */
[----:B------:R-:W-:-:S04]  /*2c80*/  SHF.L.U32 R3, R2, 0x1f, RZ ;  /* 0x0000001f02037819 */ /* 0x000fc800000006ff */
[----:B------:R-:W1:Y:S02]  /*2c90*/  SYNCS.PHASECHK.TRANS64.TRYWAIT P0, [UR4], R3 ;  /* 0x00000003ff0075a7 */ /* 0x000e640008001104 */
[----:B-1----:R-:W-:Y:S05]  /*2ca0*/  @!P0 BRA `(.L_x_49) ;  /* 0x0000006000ec8947 */ /* 0x002fea0003800000 */
.L_x_158:
[----:B------:R-:W-:-:S04]  /*2cb0*/  UIADD3 UR5, UPT, UPT, UR5, 0x1, URZ ;  /* 0x0000000105057890 */ /* 0x000fc8000fffe0ff */
[----:B------:R-:W-:-:S04]  /*2cc0*/  UISETP.NE.AND UP0, UPT, UR5, 0x1c, UPT ;  /* 0x0000001c0500788c */ /* 0x000fc8000bf05270 */
[----:B------:R-:W-:Y:S02]  /*2cd0*/  USEL UR7, URZ, 0x1, UP0 ;  /* 0x00000001ff077887 */ /* 0x000fe40008000000 */
[----:B------:R-:W-:-:S04]  /*2ce0*/  USEL UR5, UR5, URZ, UP0 ;  /* 0x000000ff05057287 */ /* 0x000fc80008000000 */
[----:B------:R-:W-:Y:S01]  /*2cf0*/  ULEA UR4, UR5, UR6, 0x3 ;  /* 0x0000000605047291 */ /* 0x000fe2000f8e18ff */
[----:B------:R-:W-:-:S04]  /*2d00*/  LOP3.LUT R2, R2, UR7, RZ, 0x3c, !PT ;  /* 0x0000000702027c12 */ /* 0x000fc8000f8e3cff */
[----:B-1----:R-:W-:-:S04]  /*2d10*/  SHF.L.U32 R3, R2, 0x1f, RZ ;  /* 0x0000001f02037819 */ /* 0x002fc800000006ff */
[----:B------:R-:W1:Y:S02]  /*2d20*/  SYNCS.PHASECHK.TRANS64.TRYWAIT P0, [UR4], R3 ;  /* 0x00000003ff0075a7 */ /* 0x000e640008001104 */
[----:B-1----:R-:W-:Y:S05]  /*2d30*/  @!P0 BRA `(.L_x_50) ;  /* 0x0000006000e08947 */ /* 0x002fea0003800000 */
.L_x_160:
        /* <DEDUP_REMOVED lines=9> */
.L_x_162:
        /* <DEDUP_REMOVED lines=9> */
.L_x_164:
        /* <DEDUP_REMOVED lines=9> */
.L_x_166:
        /* <DEDUP_REMOVED lines=9> */
.L_x_168:
        /* <DEDUP_REMOVED lines=9> */
.L_x_170:
        /* <DEDUP_REMOVED lines=9> */
.L_x_172:
        /* <DEDUP_REMOVED lines=9> */
.L_x_174:
        /* <DEDUP_REMOVED lines=9> */
.L_x_176:
        /* <DEDUP_REMOVED lines=9> */
.L_x_178:
        /* <DEDUP_REMOVED lines=9> */
.L_x_180:
        /* <DEDUP_REMOVED lines=9> */
.L_x_182:
        /* <DEDUP_REMOVED lines=9> */
.L_x_184:
        /* <DEDUP_REMOVED lines=9> */
.L_x_186:
        /* <DEDUP_REMOVED lines=9> */
.L_x_188:
        /* <DEDUP_REMOVED lines=9> */
.L_x_190:
        /* <DEDUP_REMOVED lines=9> */
.L_x_192:
        /* <DEDUP_REMOVED lines=9> */
.L_x_194:
        /* <DEDUP_REMOVED lines=9> */
.L_x_196:
        /* <DEDUP_REMOVED lines=9> */
.L_x_198:
        /* <DEDUP_REMOVED lines=9> */
.L_x_200:
        /* <DEDUP_REMOVED lines=9> */
.L_x_202:
        /* <DEDUP_REMOVED lines=9> */
.L_x_204:
        /* <DEDUP_REMOVED lines=9> */
.L_x_206:
        /* <DEDUP_REMOVED lines=9> */
.L_x_208:
[----:B------:R-:W-:-:S04]  /*3ac0*/  UIADD3 UR5, UPT, UPT, UR5, 0x1, URZ ;  /* 0x0000000105057890 */ /* 0x000fc8000fffe0ff */
[----:B------:R-:W-:-:S04]  /*3ad0*/  UISETP.NE.AND UP0, UPT, UR5, 0x1c, UPT ;  /* 0x0000001c0500788c */ /* 0x000fc8000bf05270 */
[----:B------:R-:W-:Y:S02]  /*3ae0*/  USEL UR4, URZ, 0x1, UP0 ;  /* 0x00000001ff047887 */ /* 0x000fe40008000000 */
[----:B------:R-:W-:-:S04]  /*3af0*/  USEL UR5, UR5, URZ, UP0 ;  /* 0x000000ff05057287 */ /* 0x000fc80008000000 */
[----:B------:R-:W-:Y:S01]  /*3b00*/  ULEA UR5, UR5, UR6, 0x3 ;  /* 0x0000000605057291 */ /* 0x000fe2000f8e18ff */
[----:B------:R-:W-:-:S04]  /*3b10*/  LOP3.LUT R2, R2, UR4, RZ, 0x3c, !PT ;  /* 0x0000000402027c12 */ /* 0x000fc8000f8e3cff */
[----:B------:R-:W-:Y:S01]  /*3b20*/  SHF.L.U32 R2, R2, 0x1f, RZ ;  /* 0x0000001f02027819 */ /* 0x000fe200000006ff */
[----:B-1--4-:R-:W-:-:S07]  /*3b30*/  IMAD.U32 R0, RZ, RZ, UR5 ;  /* 0x00000005ff007e24 */ /* 0x012fce000f8e00ff */
.L_x_75:
[----:B-1----:R1:W2:Y:S02]  /*3b40*/  SYNCS.PHASECHK.TRANS64.TRYWAIT P0, [R0+URZ], R2 ;  /* 0x00000002000075a7 */ /* 0x0022a400080011ff */
[----:B--2---:R-:W-:Y:S05]  /*3b50*/  @!P0 NANOSLEEP.SYNCS 0x989680 ;  /* 0x009896800000895d */ /* 0x004fea0003900000 */
[----:B------:R-:W2:Y:S02]  /*3b60*/  @!P0 SYNCS.PHASECHK.TRANS64 P0, [R0+URZ], R2 ;  /* 0x00000002000085a7 */ /* 0x000ea400080010ff */
[----:B--2---:R-:W-:Y:S05]  /*3b70*/  @P0 EXIT ;  /* 0x000000000000094d */ /* 0x004fea0003800000 */
[----:B------:R-:W-:Y:S05]  /*3b80*/  BRA `(.L_x_75) ;  /* 0xfffffffc00ec7947 */ /* 0x000fea000383ffff */
.L_x_23:
[----:B------:R-:W-:-:S04]  /*3b90*/  UISETP.NE.AND UP0, UPT, UR45, URZ, UPT ;  /* 0x000000ff2d00728c */ /* 0x000fc8000bf05270 */
[----:B------:R-:W-:-:S09]  /*3ba0*/  UISETP.NE.OR UP0, UPT, UR6, 0x1, UP0 ;  /* 0x000000010600788c */ /* 0x000fd20008705670 */
[----:B------:R-:W-:Y:S05]  /*3bb0*/  BRA.U UP0, `(.L_x_76) ;  /* 0x00000005004c7547 */ /* 0x000fea000b800000 */
[----:B------:R-:W-:Y:S01]  /*3bc0*/  HFMA2 R11, -RZ, RZ, 0, 0 ;  /* 0x00000000ff0b7431 */ /* 0x000fe200000001ff */
[----:B------:R-:W-:Y:S01]  /*3bd0*/  ISETP.GE.U32.AND P2, PT, R10, 0x2, PT ;  /* 0x000000020a00780c */ /* 0x000fe20003f46070 */
[----:B------:R-:W-:Y:S01]  /*3be0*/  IMAD.MOV.U32 R12, RZ, RZ, 0x1 ;  /* 0x00000001ff0c7424 */ /* 0x000fe200078e00ff */
[----:B------:R-:W-:Y:S01]  /*3bf0*/  CS2R R8, SRZ ;  /* 0x0000000000087805 */ /* 0x000fe2000001ff00 */
[----:B------:R-:W-:Y:S01]  /*3c00*/  IMAD.MOV.U32 R3, RZ, RZ, RZ ;  /* 0x000000ffff037224 */ /* 0x000fe200078e00ff */
[----:B------:R-:W-:Y:S01]  /*3c10*/  UMOV UR4, 0x400 ;  /* 0x0000040000047882 */ /* 0x000fe20000000000 */
[----:B------:R-:W-:Y:S01]  /*3c20*/  UMOV UR6, URZ ;  /* 0x000000ff00067c82 */ /* 0x000fe20008000000 */
[----:B------:R-:W-:-:S12]  /*3c30*/  ULEA UR45, UR45, UR4, 0x18 ;  /* 0x000000042d2d7291 */ /* 0x000fd8000f8ec0ff */
.L_x_80:
[----:B------:R-:W-:Y:S02]  /*3c40*/  LEA R0, R3, UR45, 0x3 ;  /* 0x0000002d03007c11 */ /* 0x000fe4000f8e18ff */
[----:B------:R-:W-:-:S03]  /*3c50*/  SHF.L.U32 R4, R8, 0x1f, RZ ;  /* 0x0000001f08047819 */ /* 0x000fc600000006ff */
[----:B------:R-:W-:Y:S01]  /*3c60*/  VIADD R5, R0, 0x250 ;  /* 0x0000025000057836 */ /* 0x000fe20000000000 */
[----:B------:R-:W1:Y:S02]  /*3c70*/  SYNCS.PHASECHK.TRANS64.TRYWAIT P0, [R0+URZ+0x240], R4 ;  /* 0x00024004000075a7 */ /* 0x000e6400080011ff */
[----:B-1----:R-:W-:Y:S05]  /*3c80*/  @!P0 BRA `(.L_x_77) ;  /* 0x0000005c00648947 */ /* 0x002fea0003800000 */
.L_x_209:
[----:B------:R-:W-:Y:S01]  /*3c90*/  ULEA UR5, UR6, UR45, 0x3 ;  /* 0x0000002d06057291 */ /* 0x000fe2000f8e18ff */
[----:B-1----:R-:W-:Y:S01]  /*3ca0*/  PRMT R0, RZ, 0x654, R5 ;  /* 0x00000654ff007816 */ /* 0x002fe20000000005 */
[----:B------:R-:W-:Y:S01]  /*3cb0*/  @!P2 IMAD.MOV.U32 R4, RZ, RZ, 0x10 ;  /* 0x00000010ff04a424 */ /* 0x000fe200078e00ff */
[----:B------:R-:W-:Y:S01]  /*3cc0*/  SHF.L.U32 R5, R12, 0x1f, RZ ;  /* 0x0000001f0c057819 */ /* 0x000fe200000006ff */
[----:B------:R-:W-:Y:S01]  /*3cd0*/  UIADD3 UR4, UPT, UPT, UR5, 0x200, URZ ;  /* 0x0000020005047890 */ /* 0x000fe2000fffe0ff */
[----:B------:R1:W-:Y:S05]  /*3ce0*/  SYNCS.ARRIVE.TRANS64.RED.A1T0 RZ, [R0+URZ], RZ ;  /* 0x000000ff00ff79a7 */ /* 0x0003ea00081004ff */
[----:B------:R-:W-:Y:S01]  /*3cf0*/  IMAD.U32 R6, RZ, RZ, UR4 ;  /* 0x00000004ff067e24 */ /* 0x000fe2000f8e00ff */
[----:B------:R-:W2:Y:S04]  /*3d00*/  SYNCS.PHASECHK.TRANS64.TRYWAIT P0, [UR5+0x210], R5 ;  /* 0x00021005ff0075a7 */ /* 0x000ea80008001105 */
[----:B------:R-:W-:Y:S01]  /*3d10*/  PRMT R6, R10, 0x654, R6 ;  /* 0x000006540a067816 */ /* 0x000fe20000000006 */
[----:B-12---:R-:W-:Y:S06]  /*3d20*/  @!P0 BRA `(.L_x_78) ;  /* 0x0000005c00508947 */ /* 0x006fec0003800000 */
.L_x_211:
[----:B------:R-:W-:Y:S01]  /*3d30*/  ULEA UR4, UR6, UR45, 0x4 ;  /* 0x0000002d06047291 */ /* 0x000fe2000f8e20ff */
[----:B------:R-:W-:Y:S01]  /*3d40*/  SEL R2, R6, R2, !P2 ;  /* 0x0000000206027207 */ /* 0x000fe20005000000 */
[----:B------:R-:W-:Y:S01]  /*3d50*/  UIADD3 UR5, UPT, UPT, UR5, 0x200, URZ ;  /* 0x0000020005057890 */ /* 0x000fe2000fffe0ff */
[----:B-1----:R-:W-:Y:S01]  /*3d60*/  LEA R0, R11, UR45, 0x3 ;  /* 0x0000002d0b007c11 */ /* 0x002fe2000f8e18ff */
[----:B------:R-:W-:Y:S01]  /*3d70*/  UIADD3 UR4, UPT, UPT, UR4, 0x270, URZ ;  /* 0x0000027004047890 */ /* 0x000fe2000fffe0ff */
[----:B------:R1:W-:Y:S01]  /*3d80*/  @!P2 SYNCS.ARRIVE.TRANS64.RED RZ, [R2+URZ], R4 ;  /* 0x0000000402ffa9a7 */ /* 0x0003e200080004ff */
[----:B------:R-:W-:Y:S01]  /*3d90*/  UIADD3 UR6, UPT, UPT, UR6, 0x1, URZ ;  /* 0x0000000106067890 */ /* 0x000fe2000fffe0ff */
[----:B------:R-:W-:-:S03]  /*3da0*/  VIADD R3, R3, 0x1 ;  /* 0x0000000103037836 */ /* 0x000fc60000000000 */
[----:B------:R-:W-:Y:S02]  /*3db0*/  UISETP.NE.AND UP0, UPT, UR6, 0x2, UPT ;  /* 0x000000020600788c */ /* 0x000fe4000bf05270 */
[----:B------:R-:W-:Y:S01]  /*3dc0*/  ISETP.NE.AND P0, PT, R3, 0x2, PT ;  /* 0x000000020300780c */ /* 0x000fe20003f05270 */
[----:B------:R-:W-:Y:S06]  /*3dd0*/  UGETNEXTWORKID.BROADCAST [UR4], [UR5] ;  /* 0x00000000040073ca */ /* 0x000fec0008000100 */
[----:B------:R-:W-:Y:S02]  /*3de0*/  USEL UR4, URZ, 0x1, UP0 ;  /* 0x00000001ff047887 */ /* 0x000fe40008000000 */
[----:B------:R-:W-:-:S04]  /*3df0*/  USEL UR6, UR6, URZ, UP0 ;  /* 0x000000ff06067287 */ /* 0x000fc80008000000 */
[----:B------:R-:W-:Y:S02]  /*3e00*/  LOP3.LUT R12, R12, UR4, RZ, 0x3c, !PT ;  /* 0x000000040c0c7c12 */ /* 0x000fe4000f8e3cff */
[----:B-1----:R-:W-:-:S04]  /*3e10*/  SHF.L.U32 R4, R9, 0x1f, RZ ;  /* 0x0000001f09047819 */ /* 0x002fc800000006ff */
[----:B------:R-:W1:Y:S02]  /*3e20*/  SYNCS.PHASECHK.TRANS64.TRYWAIT P1, [R0+URZ+0x200], R4 ;  /* 0x00020004000075a7 */ /* 0x000e6400080211ff */
[----:B-1----:R-:W-:Y:S05]  /*3e30*/  @!P1 BRA `(.L_x_79) ;  /* 0x0000005c00249947 */ /* 0x002fea0003800000 */
.L_x_212:
[----:B-1----:R-:W-:Y:S01]  /*3e40*/  LEA R4, R11, UR45, 0x4 ;  /* 0x0000002d0b047c11 */ /* 0x002fe2000f8e20ff */
[----:B------:R-:W-:Y:S01]  /*3e50*/  VIADD R0, R0, 0x210 ;  /* 0x0000021000007836 */ /* 0x000fe20000000000 */
[----:B------:R-:W-:Y:S01]  /*3e60*/  SEL R3, R3, RZ, P0 ;  /* 0x000000ff03037207 */ /* 0x000fe20000000000 */
[----:B------:R-:W-:-:S03]  /*3e70*/  VIADD R11, R11, 0x1 ;  /* 0x000000010b0b7836 */ /* 0x000fc60000000000 */
[----:B------:R-:W1:Y:S01]  /*3e80*/  LDS.128 R4, [R4+0x270] ;  /* 0x0002700004047984 */ /* 0x000e620000000c00 */
[----:B------:R-:W-:Y:S02]  /*3e90*/  PRMT R0, RZ, 0x654, R0 ;  /* 0x00000654ff007816 */ /* 0x000fe40000000000 */
[C---:B------:R-:W-:Y:S01]  /*3ea0*/  ISETP.NE.AND P1, PT, R11.reuse, 0x2, PT ;  /* 0x000000020b00780c */ /* 0x040fe20003f25270 */
[----:B------:R-:W-:Y:S01]  /*3eb0*/  @!PT LDS RZ, [RZ] ;  /* 0x00000000fffff984 */ /* 0x000fe20000000800 */
[----:B------:R-:W-:Y:S01]  /*3ec0*/  @!PT LDS RZ, [RZ] ;  /* 0x00000000fffff984 */ /* 0x000fe20000000800 */
[----:B------:R-:W-:Y:S01]  /*3ed0*/  @!PT LDS RZ, [RZ] ;  /* 0x00000000fffff984 */ /* 0x000fe20000000800 */
[----:B------:R-:W-:Y:S01]  /*3ee0*/  @!PT LDS RZ, [RZ] ;  /* 0x00000000fffff984 */ /* 0x000fe20000000800 */
[----:B------:R2:W-:Y:S06]  /*3ef0*/  MEMBAR.ALL.CTA ;  /* 0x0000000000007992 */ /* 0x0005ec0000008000 */
[----:B--2---:R-:W2:Y:S01]  /*3f00*/  FENCE.VIEW.ASYNC.S ;  /* 0x00000000000073c6 */ /* 0x004ea20000000000 */
[----:B------:R-:W-:Y:S01]  /*3f10*/  SEL R11, R11, RZ, P1 ;  /* 0x000000ff0b0b7207 */ /* 0x000fe20000800000 */
[----:B--2---:R2:W-:Y:S01]  /*3f20*/  SYNCS.ARRIVE.TRANS64.RED.A1T0 RZ, [R0+URZ], RZ ;  /* 0x000000ff00ff79a7 */ /* 0x0045e200081004ff */
[----:B-1----:R-:W-:-:S02]  /*3f30*/  LOP3.LUT P3, RZ, R6, 0x1, RZ, 0xc0, !PT ;  /* 0x0000000106ff7812 */ /* 0x002fc4000786c0ff */
[----:B------:R-:W-:-:S04]  /*3f40*/  SEL R4, RZ, 0x1, P1 ;  /* 0x00000001ff047807 */ /* 0x000fc80000800000 */
[----:B------:R-:W-:Y:S02]  /*3f50*/  LOP3.LUT R9, R9, R4, RZ, 0x3c, !PT ;  /* 0x0000000409097212 */ /* 0x000fe400078e3cff */
[----:B--2---:R-:W-:-:S04]  /*3f60*/  SEL R0, RZ, 0x1, P0 ;  /* 0x00000001ff007807 */ /* 0x004fc80000000000 */
[----:B------:R-:W-:Y:S01]  /*3f70*/  LOP3.LUT R8, R8, R0, RZ, 0x3c, !PT ;  /* 0x0000000008087212 */ /* 0x000fe200078e3cff */
[----:B------:R-:W-:Y:S06]  /*3f80*/  @P3 BRA `(.L_x_80) ;  /* 0xfffffffc002c3947 */ /* 0x000fec000383ffff */
[----:B------:R-:W-:Y:S01]  /*3f90*/  ULEA UR5, UR6, UR45, 0x3 ;  /* 0x0000002d06057291 */ /* 0x000fe2000f8e18ff */
[----:B------:R-:W-:-:S08]  /*3fa0*/  SHF.L.U32 R2, R12, 0x1f, RZ ;  /* 0x0000001f0c027819 */ /* 0x000fd000000006ff */
[----:B------:R-:W1:Y:S02]  /*3fb0*/  SYNCS.PHASECHK.TRANS64 P0, [UR5+0x210], R2 ;  /* 0x00021002ff0075a7 */ /* 0x000e640008001005 */
[----:B-1----:R-:W-:Y:S05]  /*3fc0*/  @P0 BRA `(.L_x_81) ;  /* 0x0000000000080947 */ /* 0x002fea0003800000 */
[----:B------:R-:W1:Y:S02]  /*3fd0*/  SYNCS.PHASECHK.TRANS64.TRYWAIT P0, [UR5+0x210], R2 ;  /* 0x00021002ff0075a7 */ /* 0x000e640008001105 */
[----:B-1----:R-:W-:Y:S05]  /*3fe0*/  @!P0 BRA `(.L_x_82) ;  /* 0x0000005800cc8947 */ /* 0x002fea0003800000 */
.L_x_81:
[----:B------:R-:W-:-:S04]  /*3ff0*/  UIADD3 UR4, UPT, UPT, UR6, 0x1, URZ ;  /* 0x0000000106047890 */ /* 0x000fc8000fffe0ff */
[----:B------:R-:W-:-:S04]  /*4000*/  UISETP.NE.AND UP0, UPT, UR4, 0x2, UPT ;  /* 0x000000020400788c */ /* 0x000fc8000bf05270 */
[----:B------:R-:W-:Y:S02]  /*4010*/  USEL UR7, URZ, 0x1, UP0 ;  /* 0x00000001ff077887 */ /* 0x000fe40008000000 */
[----:B------:R-:W-:-:S04]  /*4020*/  USEL UR4, UR4, URZ, UP0 ;  /* 0x000000ff04047287 */ /* 0x000fc80008000000 */
[----:B------:R-:W-:Y:S01]  /*4030*/  ULEA UR4, UR4, UR45, 0x3 ;  /* 0x0000002d04047291 */ /* 0x000fe2000f8e18ff */
[----:B-1----:R-:W-:-:S04]  /*4040*/  LOP3.LUT R2, R12, UR7, RZ, 0x3c, !PT ;  /* 0x000000070c027c12 */ /* 0x002fc8000f8e3cff */
[----:B------:R-:W-:-:S04]  /*4050*/  SHF.L.U32 R0, R2, 0x1f, RZ ;  /* 0x0000001f02007819 */ /* 0x000fc800000006ff */
[----:B------:R-:W1:Y:S02]  /*4060*/  SYNCS.PHASECHK.TRANS64 P0, [UR4+0x210], R0 ;  /* 0x00021000ff0075a7 */ /* 0x000e640008001004 */
[----:B-1-3--:R-:W-:Y:S05]  /*4070*/  @P0 EXIT ;  /* 0x000000000000094d */ /* 0x00afea0003800000 */
[----:B------:R-:W-:Y:S02]  /*4080*/  SHF.L.U32 R2, R2, 0x1f, RZ ;  /* 0x0000001f02027819 */ /* 0x000fe400000006ff */
[----:B------:R-:W-:-:S07]  /*4090*/  MOV R0, UR4 ;  /* 0x0000000400007c02 */ /* 0x000fce0008000f00 */
.L_x_83:
[----:B-1----:R1:W2:Y:S02]  /*40a0*/  SYNCS.PHASECHK.TRANS64.TRYWAIT P0, [R0+URZ+0x210], R2 ;  /* 0x00021002000075a7 */ /* 0x0022a400080011ff */
[----:B--2---:R-:W-:Y:S05]  /*40b0*/  @!P0 NANOSLEEP.SYNCS 0x989680 ;  /* 0x009896800000895d */ /* 0x004fea0003900000 */
[----:B------:R-:W2:Y:S02]  /*40c0*/  @!P0 SYNCS.PHASECHK.TRANS64 P0, [R0+URZ+0x210], R2 ;  /* 0x00021002000085a7 */ /* 0x000ea400080010ff */
[----:B--2---:R-:W-:Y:S05]  /*40d0*/  @P0 EXIT ;  /* 0x000000000000094d */ /* 0x004fea0003800000 */
[----:B------:R-:W-:Y:S05]  /*40e0*/  BRA `(.L_x_83) ;  /* 0xfffffffc00ec7947 */ /* 0x000fea000383ffff */
.L_x_76:
[----:B------:R-:W-:Y:S05]  /*40f0*/  BRA.U UP3, `(.L_x_84) ;  /* 0x0000001103b07547 */ /* 0x000fea000b800000 */
[----:B------:R-:W-:Y:S01]  /*4100*/  UMOV UR4, 0x40 ;  /* 0x0000004000047882 */ /* 0x000fe20000000000 */
[----:B------:R-:W-:Y:S01]  /*4110*/  NOP ;  /* 0x0000000000007918 */ /* 0x000fe20000000000 */
[----:B------:R-:W-:Y:S01]  /*4120*/  ULEA UR4, UR45, UR4, 0x18 ;  /* 0x000000042d047291 */ /* 0x000fe2000f8ec0ff */
[----:B------:R-:W-:Y:S02]  /*4130*/  UMOV UR5, 0x400 ;  /* 0x0000040000057882 */ /* 0x000fe40000000000 */
[----:B------:R-:W-:-:S06]  /*4140*/  ULEA UR45, UR45, UR5, 0x18 ;  /* 0x000000052d2d7291 */ /* 0x000fcc000f8ec0ff */
[----:B------:R-:W1:Y:S02]  /*4150*/  LDS.U8 R0, [UR4+0x1c] ;  /* 0x00001c04ff007984 */ /* 0x000e640008000000 */
[----:B-1----:R-:W-:-:S13]  /*4160*/  ISETP.NE.AND P0, PT, R0, RZ, PT ;  /* 0x000000ff0000720c */ /* 0x002fda0003f05270 */
[----:B------:R-:W-:Y:S05]  /*4170*/  @P0 BRA `(.L_x_85) ;  /* 0x0000000000580947 */ /* 0x000fea0003800000 */
[----:B------:R-:W-:-:S13]  /*4180*/  ELECT P0, URZ, PT ;  /* 0x0000000000ff782f */ /* 0x000fda0003800000 */
[----:B------:R-:W-:Y:S05]  /*4190*/  @!P0 BRA `(.L_x_86) ;  /* 0x0000000000608947 */ /* 0x000fea0003800000 */
[----:B------:R-:W-:Y:S01]  /*41a0*/  UMOV UR5, 0x10 ;  /* 0x0000001000057882 */ /* 0x000fe20000000000 */
[----:B------:R-:W-:Y:S01]  /*41b0*/  HFMA2 R0, -RZ, RZ, 0, 5.9604644775390625e-08 ;  /* 0x00000001ff007431 */ /* 0x000fe200000001ff */
[----:B------:R-:W-:-:S03]  /*41c0*/  MOV R2, 0xffff ;  /* 0x0000ffff00027802 */ /* 0x000fc60000000f00 */
[----:B------:R-:W-:Y:S04]  /*41d0*/  DEPBAR.LE SB1, 0x36 ;  /* 0x00009d800000791a */ /* 0x000fe80000000000 */
[----:B------:R-:W1:Y:S02]  /*41e0*/  UTCATOMSWS.FIND_AND_SET.ALIGN UP0, UR5, UR5 ;  /* 0x00000005000575e3 */ /* 0x000e640008000800 */
[----:B-1----:R-:W-:Y:S01]  /*41f0*/  MOV R3, UR5 ;  /* 0x0000000500037c02 */ /* 0x002fe20008000f00 */
[----:B------:R-:W-:Y:S06]  /*4200*/  BRA.U UP0, `(.L_x_87) ;  /* 0x0000000100187547 */ /* 0x000fec000b800000 */
.L_x_88:
[----:B------:R-:W-:Y:S05]  /*4210*/  NANOSLEEP 0x64 ;  /* 0x000000640000795d */ /* 0x000fea0003800000 */
[----:B------:R-:W-:-:S05]  /*4220*/  UMOV UR5, 0x10 ;  /* 0x0000001000057882 */ /* 0x000fca0000000000 */
[----:B------:R-:W-:Y:S04]  /*4230*/  DEPBAR.LE SB1, 0x36 ;  /* 0x00009d800000791a */ /* 0x000fe80000000000 */
[----:B------:R-:W1:Y:S02]  /*4240*/  UTCATOMSWS.FIND_AND_SET.ALIGN UP0, UR5, UR5 ;  /* 0x00000005000575e3 */ /* 0x000e640008000800 */
[----:B-1----:R-:W-:Y:S01]  /*4250*/  MOV R3, UR5 ;  /* 0x0000000500037c02 */ /* 0x002fe20008000f00 */
[----:B------:R-:W-:Y:S05]  /*4260*/  BRA.U !UP0, `(.L_x_88) ;  /* 0xfffffffd08e87547 */ /* 0x000fea000b83ffff */
.L_x_87:
[-C--:B------:R-:W-:Y:S02]  /*4270*/  SHF.L.U32 R2, R2, R3.reuse, RZ ;  /* 0x0000000302027219 */ /* 0x080fe400000006ff */
[----:B------:R-:W-:Y:S01]  /*4280*/  SHF.L.U32 R0, R0, R3, RZ ;  /* 0x0000000300007219 */ /* 0x000fe200000006ff */
[----:B------:R-:W-:Y:S02]  /*4290*/  IMAD.SHL.U32 R3, R3, 0x20, RZ ;  /* 0x0000002003037824 */ /* 0x000fe400078e00ff */
[----:B------:R1:W-:Y:S04]  /*42a0*/  ATOMS.OR RZ, [UR4+0x14], R2 ;  /* 0x00001402ffff798c */ /* 0x0003e8000b000004 */
[----:B------:R1:W-:Y:S04]  /*42b0*/  ATOMS.OR RZ, [UR4+0x18], R0 ;  /* 0x00001800ffff798c */ /* 0x0003e8000b000004 */
[----:B------:R1:W-:Y:S01]  /*42c0*/  STS [UR45+0x290], R3 ;  /* 0x00029003ff007988 */ /* 0x0003e2000800082d */
[----:B------:R-:W-:Y:S05]  /*42d0*/  BRA `(.L_x_86) ;  /* 0x0000000000107947 */ /* 0x000fea0003800000 */
.L_x_85:
[----:B------:R-:W-:Y:S02]  /*42e0*/  MOV R0, 0xffffffff ;  /* 0xffffffff00007802 */ /* 0x000fe40000000f00 */
[----:B------:R-:W-:-:S03]  /*42f0*/  MOV R2, 0x4320 ;  /* 0x0000432000027802 */ /* 0x000fc60000000f00 */
[----:B------:R1:W-:Y:S04]  /*4300*/  STS [UR45+0x290], R0 ;  /* 0x00029000ff007988 */ /* 0x0003e8000800082d */
[----:B-1-3-5:R-:W-:Y:S05]  /*4310*/  CALL.REL.NOINC `($__internal_1_$__cuda_sm10x_tcgen05_guardrail_trap_phase_invalid_during_alloc) ;  /* 0x0000005c00747944 */ /* 0x02afea0003c00000 */
.L_x_86:
[----:B------:R-:W-:Y:S05]  /*4320*/  WARPSYNC.ALL ;  /* 0x0000000000007948 */ /* 0x000fea0003800000 */
[----:B------:R-:W2:Y:S01]  /*4330*/  S2UR UR8, SR_CgaCtaId ;  /* 0x00000000000879c3 */ /* 0x000ea20000008800 */
[----:B------:R-:W-:Y:S01]  /*4340*/  UMOV UR4, 0x400 ;  /* 0x0000040000047882 */ /* 0x000fe20000000000 */
[----:B------:R-:W-:-:S06]  /*4350*/  NOP ;  /* 0x0000000000007918 */ /* 0x000fcc0000000000 */
[----:B------:R-:W-:Y:S08]  /*4360*/  BAR.ARV 0x6, 0xa0 ;  /* 0x0182800000007b1d */ /* 0x000ff00000002000 */
[----:B------:R-:W4:Y:S01]  /*4370*/  LDC R8, c[0x0][0x370] ;  /* 0x0000dc00ff087b82 */ /* 0x000f220000000800 */
[----:B------:R-:W-:Y:S01]  /*4380*/  LOP3.LUT R9, R9, 0xffff, RZ, 0xc0, !PT ;  /* 0x0000ffff09097812 */ /* 0x000fe200078ec0ff */
[----:B------:R-:W-:Y:S01]  /*4390*/  IMAD.MOV.U32 R14, RZ, RZ, 0x1 ;  /* 0x00000001ff0e7424 */ /* 0x000fe200078e00ff */
[----:B------:R-:W-:Y:S01]  /*43a0*/  CS2R R12, SRZ ;  /* 0x00000000000c7805 */ /* 0x000fe2000001ff00 */
[----:B------:R-:W-:Y:S01]  /*43b0*/  IMAD.MOV.U32 R11, RZ, RZ, RZ ;  /* 0x000000ffff0b7224 */ /* 0x000fe200078e00ff */
[----:B------:R-:W-:Y:S01]  /*43c0*/  R2UR UR12, R9 ;  /* 0x00000000090c72ca */ /* 0x000fe200000e0000 */
[----:B------:R-:W-:Y:S01]  /*43d0*/  UMOV UR23, URZ ;  /* 0x000000ff00177c82 */ /* 0x000fe20008000000 */
[----:B------:R-:W-:Y:S01]  /*43e0*/  UMOV UR22, URZ ;  /* 0x000000ff00167c82 */ /* 0x000fe20008000000 */
[----:B--2---:R-:W-:Y:S01]  /*43f0*/  ULEA UR8, UR8, UR4, 0x18 ;  /* 0x0000000408087291 */ /* 0x004fe2000f8ec0ff */
[----:B------:R-:W2:Y:S03]  /*4400*/  LDCU UR4, c[0x0][0x38c] ;  /* 0x00007180ff0477ac */ /* 0x000ea60008000800 */
[----:B------:R-:W-:-:S02]  /*4410*/  UIADD3 UR14, UPT, UPT, UR8, 0x6600, URZ ;  /* 0x00006600080e7890 */ /* 0x000fc4000fffe0ff */
[----:B------:R-:W-:-:S03]  /*4420*/  UIADD3 UR15, UPT, UPT, UR8, 0x22600, URZ ;  /* 0x00022600080f7890 */ /* 0x000fc6000fffe0ff */
[----:B-1----:R-:W1:Y:S01]  /*4430*/  LDS R0, [UR8+0x290] ;  /* 0x00029008ff007984 */ /* 0x002e620008000800 */
[----:B------:R-:W-:Y:S02]  /*4440*/  UIADD3 UR16, UPT, UPT, UR8, 0x30600, URZ ;  /* 0x0003060008107890 */ /* 0x000fe4000fffe0ff */
[----:B------:R-:W-:Y:S02]  /*4450*/  UIADD3 UR17, UPT, UPT, UR8, 0x33e00, URZ ;  /* 0x00033e0008117890 */ /* 0x000fe4000fffe0ff */
[----:B------:R-:W-:Y:S02]  /*4460*/  USHF.R.U32.HI UR14, URZ, 0x4, UR14 ;  /* 0x00000004ff0e7899 */ /* 0x000fe4000801160e */
[----:B------:R-:W-:Y:S02]  /*4470*/  USHF.R.U32.HI UR15, URZ, 0x4, UR15 ;  /* 0x00000004ff0f7899 */ /* 0x000fe4000801160f */
[----:B------:R-:W-:Y:S02]  /*4480*/  USHF.R.U32.HI UR16, URZ, 0x4, UR16 ;  /* 0x00000004ff107899 */ /* 0x000fe40008011610 */
[----:B--2---:R-:W-:-:S02]  /*4490*/  UIADD3 UR4, UPT, UPT, UR4, 0x3f, URZ ;  /* 0x0000003f04047890 */ /* 0x004fc4000fffe0ff */
[----:B------:R-:W-:Y:S02]  /*44a0*/  USHF.R.U32.HI UR17, URZ, 0x4, UR17 ;  /* 0x00000004ff117899 */ /* 0x000fe40008011611 */
[----:B------:R-:W-:Y:S02]  /*44b0*/  USHF.R.S32.HI UR7, URZ, 0x1f, UR4 ;  /* 0x0000001fff077899 */ /* 0x000fe40008011404 */
[----:B------:R-:W-:Y:S02]  /*44c0*/  ULOP3.LUT UR14, UR14, 0x3fff, URZ, 0xc0, !UPT ;  /* 0x00003fff0e0e7892 */ /* 0x000fe4000f8ec0ff */
[----:B------:R-:W-:Y:S02]  /*44d0*/  ULEA.HI UR7, UR7, UR4, URZ, 0x6 ;  /* 0x0000000407077291 */ /* 0x000fe4000f8f30ff */
[----:B------:R-:W-:Y:S02]  /*44e0*/  ULOP3.LUT UR15, UR15, 0x3fff, URZ, 0xc0, !UPT ;  /* 0x00003fff0f0f7892 */ /* 0x000fe4000f8ec0ff */
[----:B------:R-:W-:-:S02]  /*44f0*/  USHF.R.S32.HI UR7, URZ, 0x6, UR7 ;  /* 0x00000006ff077899 */ /* 0x000fc40008011407 */
[----:B------:R-:W-:Y:S02]  /*4500*/  ULOP3.LUT UR16, UR16, 0x3fff, URZ, 0xc0, !UPT ;  /* 0x00003fff10107892 */ /* 0x000fe4000f8ec0ff */
[----:B------:R-:W-:Y:S02]  /*4510*/  UISETP.LT.AND UP0, UPT, UR7, 0x1, UPT ;  /* 0x000000010700788c */ /* 0x000fe4000bf01270 */
[----:B------:R-:W-:Y:S02]  /*4520*/  ULOP3.LUT UR17, UR17, 0x3fff, URZ, 0xc0, !UPT ;  /* 0x00003fff11117892 */ /* 0x000fe4000f8ec0ff */
[----:B------:R-:W-:Y:S02]  /*4530*/  USEL UR13, UR7, 0x1, !UP0 ;  /* 0x00000001070d7887 */ /* 0x000fe4000c000000 */
[----:B------:R-:W-:Y:S02]  /*4540*/  ULOP3.LUT UR14, UR14, 0x10000, URZ, 0xfc, !UPT ;  /* 0x000100000e0e7892 */ /* 0x000fe4000f8efcff */
[----:B------:R-:W-:-:S02]  /*4550*/  ULOP3.LUT UR15, UR15, 0x10000, URZ, 0xfc, !UPT ;  /* 0x000100000f0f7892 */ /* 0x000fc4000f8efcff */
[----:B------:R-:W-:Y:S02]  /*4560*/  ULOP3.LUT UR16, UR16, 0x10000, URZ, 0xfc, !UPT ;  /* 0x0001000010107892 */ /* 0x000fe4000f8efcff */
[----:B------:R-:W-:Y:S01]  /*4570*/  ULOP3.LUT UR17, UR17, 0x10000, URZ, 0xfc, !UPT ;  /* 0x0001000011117892 */ /* 0x000fe2000f8efcff */
[----:B-1----:R-:W-:Y:S01]  /*4580*/  R2UR UR25, R0 ;  /* 0x00000000001972ca */ /* 0x002fe200000e0000 */
[----:B------:R-:W-:Y:S01]  /*4590*/  UIADD3 UR13, UPT, UPT, -UR13, URZ, URZ ;  /* 0x000000ff0d0d7290 */ /* 0x000fe2000fffe1ff */
[----:B------:R-:W1:Y:S11]  /*45a0*/  LDC R0, c[0x0][0x374] ;  /* 0x0000dd00ff007b82 */ /* 0x000e760000000800 */
[----:B------:R-:W-:Y:S01]  /*45b0*/  IMAD.U32 R2, RZ, RZ, UR25 ;  /* 0x00000019ff027e24 */ /* 0x000fe2000f8e00ff */
[----:B------:R-:W-:-:S03]  /*45c0*/  UIADD3 UR4, UPT, UPT, UR25, 0x80, URZ ;  /* 0x0000008019047890 */ /* 0x000fc6000fffe0ff */
[----:B------:R-:W-:Y:S01]  /*45d0*/  VIADD R2, R2, 0x84 ;  /* 0x0000008402027836 */ /* 0x000fe20000000000 */
[----:B------:R-:W-:-:S04]  /*45e0*/  USHF.R.U32.HI UR24, URZ, 0x11, UR4 ;  /* 0x00000011ff187899 */ /* 0x000fc80008011604 */
[----:B------:R-:W-:Y:S01]  /*45f0*/  R2UR UR6, R2 ;  /* 0x00000000020672ca */ /* 0x000fe200000e0000 */
[----:B------:R-:W-:-:S04]  /*4600*/  ULOP3.LUT UR24, UR24, 0x6000, URZ, 0xc0, !UPT ;  /* 0x0000600018187892 */ /* 0x000fc8000f8ec0ff */
[----:B----4-:R-:W-:-:S12]  /*4610*/  ULOP3.LUT UR24, UR24, 0x810, URZ, 0xfc, !UPT ;  /* 0x0000081018187892 */ /* 0x010fd8000f8efcff */
.L_x_97:
[C---:B------:R-:W-:Y:S02]  /*4620*/  LEA R2, R13.reuse, UR8, 0x3 ;  /* 0x000000080d027c11 */ /* 0x040fe4000f8e18ff */
[----:B------:R-:W-:Y:S02]  /*4630*/  SHF.L.U32 R3, R12, 0x1f, RZ ;  /* 0x0000001f0c037819 */ /* 0x000fe400000006ff */
[----:B------:R-:W-:Y:S02]  /*4640*/  LEA R4, R13, UR8, 0x4 ;  /* 0x000000080d047c11 */ /* 0x000fe4000f8e20ff */
[----:B--2---:R-:W2:Y:S02]  /*4650*/  SYNCS.PHASECHK.TRANS64.TRYWAIT P0, [R2+URZ+0x200], R3 ;  /* 0x00020003020075a7 */ /* 0x004ea400080011ff */
[----:B--2-4-:R-:W-:Y:S05]  /*4660*/  @!P0 BRA `(.L_x_89) ;  /* 0x0000005400448947 */ /* 0x014fea0003800000 */
.L_x_214:
[----:B------:R-:W4:Y:S01]  /*4670*/  LDS.128 R4, [R4+0x270] ;  /* 0x0002700004047984 */ /* 0x000f220000000c00 */
[----:B---3--:R-:W-:Y:S01]  /*4680*/  ISETP.GE.AND P0, PT, R40, 0x1, PT ;  /* 0x000000012800780c */ /* 0x008fe20003f06270 */
[----:B--2---:R-:W-:Y:S01]  /*4690*/  VIADD R2, R2, 0x210 ;  /* 0x0000021002027836 */ /* 0x004fe20000000000 */
[----:B------:R-:W-:Y:S01]  /*46a0*/  @!PT LDS RZ, [RZ] ;  /* 0x00000000fffff984 */ /* 0x000fe20000000800 */
[----:B------:R-:W-:Y:S01]  /*46b0*/  @!PT LDS RZ, [RZ] ;  /* 0x00000000fffff984 */ /* 0x000fe20000000800 */
[----:B------:R-:W-:Y:S01]  /*46c0*/  @!PT LDS RZ, [RZ] ;  /* 0x00000000fffff984 */ /* 0x000fe20000000800 */
[----:B------:R-:W-:Y:S01]  /*46d0*/  @!PT LDS RZ, [RZ] ;  /* 0x00000000fffff984 */ /* 0x000fe20000000800 */
[----:B------:R2:W-:Y:S06]  /*46e0*/  MEMBAR.ALL.CTA ;  /* 0x0000000000007992 */ /* 0x0005ec0000008000 */
[----:B--2---:R-:W2:Y:S01]  /*46f0*/  FENCE.VIEW.ASYNC.S ;  /* 0x00000000000073c6 */ /* 0x004ea20000000000 */
[----:B------:R-:W-:-:S04]  /*4700*/  PRMT R2, RZ, 0x654, R2 ;  /* 0x00000654ff027816 */ /* 0x000fc80000000002 */
[----:B--2---:R2:W-:Y:S01]  /*4710*/  SYNCS.ARRIVE.TRANS64.RED.A1T0 RZ, [R2+URZ], RZ ;  /* 0x000000ff02ff79a7 */ /* 0x0045e200081004ff */
[----:B----4-:R-:W-:-:S13]  /*4720*/  LOP3.LUT P3, RZ, R6, 0x1, RZ, 0xc0, !PT ;  /* 0x0000000106ff7812 */ /* 0x010fda000786c0ff */
[----:B------:R-:W-:Y:S02]  /*4730*/  @P3 MOV R10, R4 ;  /* 0x00000004000a3202 */ /* 0x000fe40000000f00 */
[----:B------:R-:W-:Y:S01]  /*4740*/  @P3 LOP3.LUT R9, R5, 0xffff, RZ, 0xc0, !PT ;  /* 0x0000ffff05093812 */ /* 0x000fe200078ec0ff */
[----:B--2---:R-:W-:Y:S06]  /*4750*/  @!P0 BRA `(.L_x_90) ;  /* 0x0000000000b88947 */ /* 0x004fec0003800000 */
[----:B------:R-:W1:Y:S01]  /*4760*/  LDC.64 R4, c[0x0][0xf18] ;  /* 0x0003c600ff047b82 */ /* 0x000e620000000a00 */
[----:B------:R-:W-:-:S07]  /*4770*/  ISETP.NE.AND P0, PT, R40, 0x1, PT ;  /* 0x000000012800780c */ /* 0x000fce0003f05270 */
[----:B------:R-:W2:Y:S08]  /*4780*/  LDC.64 R6, c[0x0][0xf10] ;  /* 0x0003c400ff067b82 */ /* 0x000eb00000000a00 */
[----:B------:R-:W3:Y:S08]  /*4790*/  LDC R15, c[0x0][0xf20] ;  /* 0x0003c800ff0f7b82 */ /* 0x000ef00000000800 */
[----:B------:R-:W4:Y:S01]  /*47a0*/  LDC R16, c[0x0][0xf0c] ;  /* 0x0003c300ff107b82 */ /* 0x000f220000000800 */
[----:B-1----:R-:W-:Y:S01]  /*47b0*/  IMAD.HI.U32 R18, R0, R5, RZ ;  /* 0x0000000500127227 */ /* 0x002fe200078e00ff */
[----:B------:R-:W-:-:S03]  /*47c0*/  ISETP.NE.AND P1, PT, R4, 0x1, PT ;  /* 0x000000010400780c */ /* 0x000fc60003f25270 */
[----:B------:R-:W-:-:S03]  /*47d0*/  IMAD.HI.U32 R5, R9, R5, RZ ;  /* 0x0000000509057227 */ /* 0x000fc600078e00ff */
[----:B------:R-:W1:Y:S01]  /*47e0*/  LDC.64 R2, c[0x0][0xf28] ;  /* 0x0003ca00ff027b82 */ /* 0x000e620000000a00 */
[----:B--2---:R-:W-:-:S04]  /*47f0*/  IMAD.HI.U32 R19, R8, R6, RZ ;  /* 0x0000000608137227 */ /* 0x004fc800078e00ff */
[----:B------:R-:W-:Y:S01]  /*4800*/  IMAD.HI.U32 R20, R10, R6, RZ ;  /* 0x000000060a147227 */ /* 0x000fe200078e00ff */
[----:B------:R-:W-:Y:S02]  /*4810*/  SHF.R.U32.HI R19, RZ, R7, R19 ;  /* 0x00000007ff137219 */ /* 0x000fe40000011613 */
[-C--:B---3--:R-:W-:Y:S02]  /*4820*/  SHF.R.U32.HI R18, RZ, R15.reuse, R18 ;  /* 0x0000000fff127219 */ /* 0x088fe40000011612 */
[----:B------:R-:W-:Y:S02]  /*4830*/  SHF.R.U32.HI R5, RZ, R15, R5 ;  /* 0x0000000fff057219 */ /* 0x000fe40000011605 */
[----:B------:R-:W-:Y:S02]  /*4840*/  SEL R18, R0, R18, !P1 ;  /* 0x0000001200127207 */ /* 0x000fe40004800000 */
[----:B------:R-:W-:Y:S02]  /*4850*/  SHF.R.U32.HI R20, RZ, R7, R20 ;  /* 0x00000007ff147219 */ /* 0x000fe40000011614 */
[----:B----4-:R-:W-:-:S02]  /*4860*/  ISETP.NE.AND P2, PT, R16, 0x1, PT ;  /* 0x000000011000780c */ /* 0x010fc40003f45270 */
[----:B------:R-:W-:Y:S02]  /*4870*/  SEL R5, R9, R5, !P1 ;  /* 0x0000000509057207 */ /* 0x000fe40004800000 */
[----:B------:R-:W-:Y:S02]  /*4880*/  SEL R19, R8, R19, !P2 ;  /* 0x0000001308137207 */ /* 0x000fe40005000000 */
[----:B------:R-:W-:Y:S01]  /*4890*/  SEL R20, R10, R20, !P2 ;  /* 0x000000140a147207 */ /* 0x000fe20005000000 */
[----:B-1----:R-:W-:-:S04]  /*48a0*/  IMAD.HI.U32 R17, R18, R2, RZ ;  /* 0x0000000212117227 */ /* 0x002fc800078e00ff */
        /* <DEDUP_REMOVED lines=25> */
.L_x_90:
[----:B------:R-:W2:Y:S02]  /*4a40*/  LDCU UR5, c[0x0][0xf30] ;  /* 0x0001e600ff0577ac */ /* 0x000ea40008000800 */
[----:B--2---:R-:W-:-:S09]  /*4a50*/  UISETP.NE.AND UP0, UPT, UR5, 0x1, UPT ;  /* 0x000000010500788c */ /* 0x004fd2000bf05270 */
[----:B------:R-:W-:Y:S05]  /*4a60*/  BRA.U UP0, `(.L_x_91) ;  /* 0x0000000100387547 */ /* 0x000fea000b800000 */
[----:B------:R-:W2:Y:S08]  /*4a70*/  LDC.64 R4, c[0x0][0xf10] ;  /* 0x0003c400ff047b82 */ /* 0x000eb00000000a00 */
[----:B------:R-:W3:Y:S08]  /*4a80*/  LDC.64 R2, c[0x0][0xf18] ;  /* 0x0003c600ff027b82 */ /* 0x000ef00000000a00 */
[----:B------:R-:W4:Y:S08]  /*4a90*/  LDC R7, c[0x0][0xf0c] ;  /* 0x0003c300ff077b82 */ /* 0x000f300000000800 */
[----:B------:R-:W1:Y:S01]  /*4aa0*/  LDC R6, c[0x0][0xf20] ;  /* 0x0003c800ff067b82 */ /* 0x000e620000000800 */
[----:B--2---:R-:W-:-:S05]  /*4ab0*/  IMAD.HI.U32 R4, R10, R4, RZ ;  /* 0x000000040a047227 */ /* 0x004fca00078e00ff */
[----:B------:R-:W-:Y:S01]  /*4ac0*/  SHF.R.U32.HI R4, RZ, R5, R4 ;  /* 0x00000005ff047219 */ /* 0x000fe20000011604 */
[----:B---3--:R-:W-:Y:S01]  /*4ad0*/  IMAD.HI.U32 R3, R9, R3, RZ ;  /* 0x0000000309037227 */ /* 0x008fe200078e00ff */
[----:B------:R-:W-:Y:S02]  /*4ae0*/  ISETP.NE.AND P0, PT, R2, 0x1, PT ;  /* 0x000000010200780c */ /* 0x000fe40003f05270 */
[----:B----4-:R-:W-:-:S04]  /*4af0*/  ISETP.NE.AND P1, PT, R7, 0x1, PT ;  /* 0x000000010700780c */ /* 0x010fc80003f25270 */
[----:B------:R-:W-:Y:S02]  /*4b00*/  SEL R4, R10, R4, !P1 ;  /* 0x000000040a047207 */ /* 0x000fe40004800000 */
[----:B-1----:R-:W-:-:S04]  /*4b10*/  SHF.R.U32.HI R3, RZ, R6, R3 ;  /* 0x00000006ff037219 */ /* 0x002fc80000011603 */
[----:B------:R-:W-:-:S05]  /*4b20*/  SEL R3, R9, R3, !P0 ;  /* 0x0000000309037207 */ /* 0x000fca0004000000 */
[----:B------:R-:W-:-:S04]  /*4b30*/  IMAD.IADD R3, R4, 0x1, -R3 ;  /* 0x0000000104037824 */ /* 0x000fc800078e0a03 */
[----:B------:R-:W-:-:S07]  /*4b40*/  IMAD R9, R3, R2, R9 ;  /* 0x0000000203097224 */ /* 0x000fce00078e0209 */
.L_x_91:
[----:B------:R-:W2:Y:S01]  /*4b50*/  LDCU UR5, c[0x0][0x38c] ;  /* 0x00007180ff0577ac */ /* 0x000ea20008000800 */
[----:B------:R-:W-:Y:S02]  /*4b60*/  PLOP3.LUT P1, PT, PT, PT, PT, 0x80, 0x8 ;  /* 0x000000000008781c */ /* 0x000fe40003f2f070 */
[----:B------:R-:W-:Y:S01]  /*4b70*/  SHF.L.U32 R2, R14, 0x1f, RZ ;  /* 0x0000001f0e027819 */ /* 0x000fe200000006ff */
[----:B------:R-:W-:Y:S02]  /*4b80*/  ULEA UR11, UR23, UR8, 0x3 ;  /* 0x00000008170b7291 */ /* 0x000fe4000f8e18ff */
[----:B--2---:R-:W-:-:S06]  /*4b90*/  UISETP.GE.AND UP0, UPT, UR5, 0x1, UPT ;  /* 0x000000010500788c */ /* 0x004fcc000bf06270 */
[----:B------:R-:W-:-:S05]  /*4ba0*/  PLOP3.LUT P0, PT, PT, PT, UP0, 0x80, 0x8 ;  /* 0x000000000008781c */ /* 0x000fca0003f0f008 */
[----:B------:R-:W-:-:S08]  /*4bb0*/  @UP0 ULEA UR5, UR22, UR8, 0x3 ;  /* 0x0000000816050291 */ /* 0x000fd0000f8e18ff */
[----:B------:R-:W-:-:S04]  /*4bc0*/  @P0 SHF.L.U32 R3, R11, 0x1f, RZ ;  /* 0x0000001f0b030819 */ /* 0x000fc800000006ff */
[----:B------:R2:W3:Y:S01]  /*4bd0*/  @P0 SYNCS.PHASECHK.TRANS64.TRYWAIT P1, [UR5], R3 ;  /* 0x00000003ff0005a7 */ /* 0x0004e20008021105 */
[----:B------:R-:W4:Y:S01]  /*4be0*/  SYNCS.PHASECHK.TRANS64.TRYWAIT P0, [UR11+0x230], R2 ;  /* 0x00023002ff0075a7 */ /* 0x000f22000800110b */
[----:B--2---:R-:W-:-:S04]  /*4bf0*/  LEA.HI R3, R24, R24, RZ, 0x1 ;  /* 0x0000001818037211 */ /* 0x004fc800078f08ff */
[----:B------:R-:W-:-:S05]  /*4c00*/  LOP3.LUT R3, R3, 0x7ffffffe, RZ, 0xc0, !PT ;  /* 0x7ffffffe03037812 */ /* 0x000fca00078ec0ff */
[----:B------:R-:W-:-:S05]  /*4c10*/  IMAD.IADD R3, R24, 0x1, -R3 ;  /* 0x0000000118037824 */ /* 0x000fca00078e0a03 */
[----:B------:R-:W-:-:S13]  /*4c20*/  R2UR UR5, R3 ;  /* 0x00000000030572ca */ /* 0x000fda00000e0000 */
[----:B------:R-:W-:Y:S01]  /*4c30*/  ULEA UR5, UR5, UR6, 0x1 ;  /* 0x0000000605057291 */ /* 0x000fe2000f8e08ff */
[----:B---34-:R-:W-:Y:S11]  /*4c40*/  @!P0 BRA `(.L_x_92) ;  /* 0x0000004c00e08947 */ /* 0x018ff60003800000 */
.L_x_216:
[----:B------:R-:W-:Y:S01]  /*4c50*/  IADD3 R13, PT, PT, R13, 0x1, RZ ;  /* 0x000000010d0d7810 */ /* 0x000fe20007ffe0ff */
[----:B------:R-:W-:Y:S06]  /*4c60*/  BRA.U !UP0, `(.L_x_93) ;  /* 0x0000000108b87547 */ /* 0x000fec000b800000 */
[----:B------:R-:W-:Y:S02]  /*4c70*/  USHF.R.U32.HI UR26, URZ, 0x1a, UR5 ;  /* 0x0000001aff1a7899 */ /* 0x000fe40008011605 */
[----:B------:R-:W-:Y:S02]  /*4c80*/  ULEA UR10, UR23, UR25, 0x6 ;  /* 0x00000019170a7291 */ /* 0x000fe4000f8e30ff */
[----:B------:R-:W-:Y:S01]  /*4c90*/  ULOP3.LUT UR26, UR26, 0x30, URZ, 0xc0, !UPT ;  /* 0x000000301a1a7892 */ /* 0x000fe2000f8ec0ff */
[----:B------:R-:W-:Y:S01]  /*4ca0*/  UMOV UR21, URZ ;  /* 0x000000ff00157c82 */ /* 0x000fe20008000000 */
[----:B------:R-:W-:Y:S02]  /*4cb0*/  UMOV UR20, UR13 ;  /* 0x0000000d00147c82 */ /* 0x000fe40008000000 */
[----:B------:R-:W-:Y:S01]  /*4cc0*/  ULOP3.LUT UR26, UR26, 0x480, URZ, 0xfc, !UPT ;  /* 0x000004801a1a7892 */ /* 0x000fe2000f8efcff */
[----:B------:R-:W-:Y:S01]  /*4cd0*/  UMOV UR19, UR7 ;  /* 0x0000000700137c82 */ /* 0x000fe20008000000 */
[----:B------:R-:W-:-:S02]  /*4ce0*/  UMOV UR18, UR22 ;  /* 0x0000001600127c82 */ /* 0x000fc40008000000 */
[----:B------:R-:W-:-:S03]  /*4cf0*/  UPRMT UR27, UR26, 0x5410, UR24 ;  /* 0x000054101a1b7896 */ /* 0x000fc60008000018 */
[----:B------:R-:W-:-:S09]  /*4d00*/  UMOV UR26, URZ ;  /* 0x000000ff001a7c82 */ /* 0x000fd20008000000 */
.L_x_96:
[----:B------:R-:W-:Y:S02]  /*4d10*/  UIADD3 UR20, UPT, UPT, UR20, 0x1, URZ ;  /* 0x0000000114147890 */ /* 0x000fe4000fffe0ff */
[----:B---3--:R-:W-:Y:S02]  /*4d20*/  ULEA UR9, UR18, UR8, 0x3 ;  /* 0x0000000812097291 */ /* 0x008fe4000f8e18ff */
[----:B------:R-:W-:Y:S01]  /*4d30*/  UISETP.NE.AND UP0, UPT, UR20, URZ, UPT ;  /* 0x000000ff1400728c */ /* 0x000fe2000bf05270 */
[----:B----4-:R-:W-:Y:S10]  /*4d40*/  @P1 BRA `(.L_x_94) ;  /* 0x00000000000c1947 */ /* 0x010ff40003800000 */
[----:B--2---:R-:W-:Y:S04]  /*4d50*/  SHF.L.U32 R3, R11, 0x1f, RZ ;  /* 0x0000001f0b037819 */ /* 0x004fe800000006ff */
[----:B------:R-:W2:Y:S02]  /*4d60*/  SYNCS.PHASECHK.TRANS64.TRYWAIT P0, [UR9], R3 ;  /* 0x00000003ff0075a7 */ /* 0x000ea40008001109 */
[----:B--2---:R-:W-:Y:S05]  /*4d70*/  @!P0 BRA `(.L_x_95) ;  /* 0x0000004c00ac8947 */ /* 0x004fea0003800000 */
.L_x_94:
[----:B------:R-:W-:Y:S01]  /*4d80*/  UISETP.NE.AND UP1, UPT, UR19, 0x1, UPT ;  /* 0x000000011300788c */ /* 0x000fe2000bf25270 */
[----:B------:R-:W-:Y:S01]  /*4d90*/  PLOP3.LUT P1, PT, PT, PT, PT, 0x80, 0x8 ;  /* 0x000000000008781c */ /* 0x000fe20003f2f070 */
[----:B------:R-:W-:Y:S02]  /*4da0*/  UIADD3 UR22, UPT, UPT, UR18, 0x1, URZ ;  /* 0x0000000112167890 */ /* 0x000fe4000fffe0ff */
[----:B------:R-:W-:Y:S02]  /*4db0*/  ULEA UR32, UR18, UR16, 0x5 ;  /* 0x0000001012207291 */ /* 0x000fe4000f8e28ff */
[----:B------:R-:W-:Y:S01]  /*4dc0*/  UISETP.NE.AND UP2, UPT, UR22, 0x1c, UPT ;  /* 0x0000001c1600788c */ /* 0x000fe2000bf45270 */
[----:B------:R-:W-:Y:S01]  /*4dd0*/  PLOP3.LUT P0, PT, PT, PT, UP1, 0x80, 0x8 ;  /* 0x000000000008781c */ /* 0x000fe20003f0f018 */
[----:B------:R-:W-:Y:S02]  /*4de0*/  ULEA UR30, UR18, UR17, 0x5 ;  /* 0x00000011121e7291 */ /* 0x000fe4000f8e28ff */
[----:B------:R-:W-:Y:S02]  /*4df0*/  USEL UR29, URZ, 0x1, UP2 ;  /* 0x00000001ff1d7887 */ /* 0x000fe40009000000 */
[----:B------:R-:W-:Y:S02]  /*4e00*/  USEL UR22, UR22, URZ, UP2 ;  /* 0x000000ff16167287 */ /* 0x000fe40009000000 */
[----:B------:R-:W-:Y:S02]  /*4e10*/  ULEA UR34, UR18, UR14, 0x8 ;  /* 0x0000000e12227291 */ /* 0x000fe4000f8e40ff */
[----:B------:R-:W-:Y:S01]  /*4e20*/  @UP1 ULEA UR28, UR22, UR8, 0x3 ;  /* 0x00000008161c1291 */ /* 0x000fe2000f8e18ff */
[----:B------:R-:W-:Y:S01]  /*4e30*/  LOP3.LUT R11, R11, UR29, RZ, 0x3c, !PT ;  /* 0x0000001d0b0b7c12 */ /* 0x000fe2000f8e3cff */
[----:B------:R-:W-:Y:S02]  /*4e40*/  UISETP.NE.U32.AND UP1, UPT, UR21, URZ, UPT ;  /* 0x000000ff1500728c */ /* 0x000fe4000bf25070 */
[----:B------:R-:W-:Y:S01]  /*4e50*/  UIADD3 UR9, UPT, UPT, UR9, 0xe0, URZ ;  /* 0x000000e009097890 */ /* 0x000fe2000fffe0ff */
[----:B--2---:R-:W-:Y:S01]  /*4e60*/  @P0 SHF.L.U32 R2, R11, 0x1f, RZ ;  /* 0x0000001f0b020819 */ /* 0x004fe200000006ff */
[----:B------:R-:W-:Y:S01]  /*4e70*/  UMOV UR33, 0x4008 ;  /* 0x0000400800217882 */ /* 0x000fe20000000000 */
[----:B------:R-:W-:Y:S01]  /*4e80*/  UMOV UR31, 0x4008 ;  /* 0x00004008001f7882 */ /* 0x000fe20000000000 */
[----:B------:R-:W-:Y:S01]  /*4e90*/  UMOV UR29, 0xc0004010 ;  /* 0xc0004010001d7882 */ /* 0x000fe20000000000 */
[----:B------:R3:W4:Y:S01]  /*4ea0*/  @P0 SYNCS.PHASECHK.TRANS64.TRYWAIT P1, [UR28], R2 ;  /* 0x00000002ff0005a7 */ /* 0x000722000802111c */
[----:B------:R-:W-:Y:S01]  /*4eb0*/  ULEA UR28, UR18, UR15, 0x7 ;  /* 0x0000000f121c7291 */ /* 0x000fe2000f8e38ff */
[----:B------:R3:W-:Y:S01]  /*4ec0*/  UTCCP.T.S.4x32dp128bit tmem[UR25+0x80], gdesc[UR32] ;  /* 0x00008020190079e7 */ /* 0x0007e20009100000 */
[----:B------:R-:W-:Y:S01]  /*4ed0*/  UIADD3 UR19, UPT, UPT, UR19, -0x1, URZ ;  /* 0xffffffff13137890 */ /* 0x000fe2000fffe0ff */
[----:B------:R3:W-:Y:S01]  /*4ee0*/  UTCCP.T.S.4x32dp128bit tmem[UR25+0x84], gdesc[UR30] ;  /* 0x0000841e190079e7 */ /* 0x0007e20009100000 */
[----:B------:R-:W-:Y:S01]  /*4ef0*/  UMOV UR35, 0xc0004010 ;  /* 0xc000401000237882 */ /* 0x000fe20000000000 */
[----:B------:R-:W-:Y:S01]  /*4f00*/  UMOV UR21, 0x1 ;  /* 0x0000000100157882 */ /* 0x000fe20000000000 */
[----:B------:R-:W-:Y:S03]  /*4f10*/  UMOV UR18, UR22 ;  /* 0x0000001600127c82 */ /* 0x000fe60008000000 */
[----:B------:R3:W-:Y:S01]  /*4f20*/  UTCOMMA.4X gdesc[UR34], gdesc[UR28], tmem[UR10], tmem[UR26], idesc[UR27], tmem[UR4], UP1 ;  /* 0x80041a1c220075ea */ /* 0x0007e2000880000a */
[----:B------:R3:W-:Y:S01]  /*4f30*/  UTCBAR.MULTICAST [UR9], URZ, UR12 ;  /* 0x000000ff090073e9 */ /* 0x0007e2000800080c */
[----:B------:R-:W-:Y:S05]  /*4f40*/  BRA.U UP0, `(.L_x_96) ;  /* 0xfffffffd00707547 */ /* 0x000fea000b83ffff */
.L_x_93:
[----:B------:R-:W-:Y:S01]  /*4f50*/  UIADD3 UR23, UPT, UPT, UR23, 0x1, URZ ;  /* 0x0000000117177890 */ /* 0x000fe2000fffe0ff */
[----:B------:R-:W-:Y:S01]  /*4f60*/  ISETP.NE.AND P0, PT, R13, 0x2, PT ;  /* 0x000000020d00780c */ /* 0x000fe20003f05270 */
[----:B------:R-:W-:Y:S01]  /*4f70*/  UIADD3 UR11, UPT, UPT, UR11, 0x220, URZ ;  /* 0x000002200b0b7890 */ /* 0x000fe2000fffe0ff */
[----:B------:R-:W-:Y:S01]  /*4f80*/  IMAD.IADD R24, R9, 0x1, R86 ;  /* 0x0000000109187824 */ /* 0x000fe200078e0256 */
[----:B------:R-:W-:Y:S01]  /*4f90*/  UISETP.NE.AND UP0, UPT, UR23, 0x2, UPT ;  /* 0x000000021700788c */ /* 0x000fe2000bf05270 */
[----:B--23--:R-:W-:Y:S02]  /*4fa0*/  SEL R2, RZ, 0x1, P0 ;  /* 0x00000001ff027807 */ /* 0x00cfe40000000000 */
[----:B------:R-:W-:Y:S01]  /*4fb0*/  SEL R13, R13, RZ, P0 ;  /* 0x000000ff0d0d7207 */ /* 0x000fe20000000000 */
[----:B------:R-:W-:Y:S01]  /*4fc0*/  USEL UR5, URZ, 0x1, UP0 ;  /* 0x00000001ff057887 */ /* 0x000fe20008000000 */
[----:B------:R-:W-:Y:S01]  /*4fd0*/  LOP3.LUT R12, R12, R2, RZ, 0x3c, !PT ;  /* 0x000000020c0c7212 */ /* 0x000fe200078e3cff */
[----:B------:R-:W-:Y:S01]  /*4fe0*/  USEL UR23, UR23, URZ, UP0 ;  /* 0x000000ff17177287 */ /* 0x000fe20008000000 */
[----:B------:R2:W-:Y:S03]  /*4ff0*/  UTCBAR [UR11], URZ ;  /* 0x000000ff0b0073e9 */ /* 0x0005e600080000ff */
[----:B------:R-:W-:Y:S01]  /*5000*/  LOP3.LUT R14, R14, UR5, RZ, 0x3c, !PT ;  /* 0x000000050e0e7c12 */ /* 0x000fe2000f8e3cff */
[----:B------:R-:W-:Y:S07]  /*5010*/  @P3 BRA `(.L_x_97) ;  /* 0xfffffff400803947 */ /* 0x000fee000383ffff */
[----:B------:R-:W3:Y:S01]  /*5020*/  S2UR UR4, SR_CgaCtaId ;  /* 0x00000000000479c3 */ /* 0x000ee20000008800 */
[----:B------:R-:W-:Y:S01]  /*5030*/  ELECT P0, URZ, PT ;  /* 0x0000000000ff782f */ /* 0x000fe20003800000 */
[----:B-1----:R-:W-:Y:S01]  /*5040*/  IMAD.MOV.U32 R0, RZ, RZ, 0x1 ;  /* 0x00000001ff007424 */ /* 0x002fe200078e00ff */
[----:B------:R-:W-:Y:S01]  /*5050*/  UIADD3 UR8, UPT, UPT, UR8, 0x230, URZ ;  /* 0x0000023008087890 */ /* 0x000fe2000fffe0ff */
[----:B------:R-:W-:Y:S01]  /*5060*/  SHF.L.U32 R2, R14, 0x1f, RZ ;  /* 0x0000001f0e027819 */ /* 0x000fe200000006ff */
[----:B------:R-:W-:-:S03]  /*5070*/  UMOV UR5, 0x40 ;  /* 0x0000004000057882 */ /* 0x000fc60000000000 */
[----:B------:R-:W-:Y:S01]  /*5080*/  UVIRTCOUNT.DEALLOC.SMPOOL 0x80 ;  /* 0x000000800000784c */ /* 0x000fe20000000000 */
[----:B---3--:R-:W-:Y:S02]  /*5090*/  ULEA UR4, UR4, UR5, 0x18 ;  /* 0x0000000504047291 */ /* 0x008fe4000f8ec0ff */
[----:B------:R-:W-:-:S07]  /*50a0*/  ULEA UR5, UR23, UR8, 0x3 ;  /* 0x0000000817057291 */ /* 0x000fce000f8e18ff */
[----:B------:R1:W-:Y:S02]  /*50b0*/  @P0 STS.U8 [UR4+0x1c], R0 ;  /* 0x00001c00ff000988 */ /* 0x0003e40008000004 */
[----:B------:R-:W3:Y:S02]  /*50c0*/  SYNCS.PHASECHK.TRANS64.TRYWAIT P0, [UR5], R2 ;  /* 0x00000002ff0075a7 */ /* 0x000ee40008001105 */
[----:B-1-3--:R-:W-:Y:S05]  /*50d0*/  @!P0 BRA `(.L_x_98) ;  /* 0x0000004800ec8947 */ /* 0x00afea0003800000 */
.L_x_219:
        /* <DEDUP_REMOVED lines=9> */
.L_x_221:
[----:B------:R-:W-:Y:S01]  /*5170*/  NOP ;  /* 0x0000000000007918 */ /* 0x000fe20000000000 */
[----:B-1----:R-:W1:Y:S01]  /*5180*/  LDS R0, [UR4+0x14] ;  /* 0x00001404ff007984 */ /* 0x002e620008000800 */
[----:B------:R-:W-:Y:S01]  /*5190*/  ULOP3.LUT UR6, UR25, 0xffff, URZ, 0xc0, !UPT ;  /* 0x0000ffff19067892 */ /* 0x000fe2000f8ec0ff */
[----:B------:R-:W-:Y:S01]  /*51a0*/  UMOV UR8, 0xffff ;  /* 0x0000ffff00087882 */ /* 0x000fe20000000000 */
[----:B------:R-:W-:Y:S02]  /*51b0*/  UMOV UR5, 0x1 ;  /* 0x0000000100057882 */ /* 0x000fe40000000000 */
[----:B------:R-:W-:-:S04]  /*51c0*/  USHF.R.U32.HI UR6, URZ, 0x5, UR6 ;  /* 0x00000005ff067899 */ /* 0x000fc80008011606 */
[----:B------:R-:W-:Y:S02]  /*51d0*/  USHF.L.U32 UR8, UR8, UR6, URZ ;  /* 0x0000000608087299 */ /* 0x000fe400080006ff */
[----:B------:R-:W-:-:S04]  /*51e0*/  USHF.L.U32 UR5, UR5, UR6, URZ ;  /* 0x0000000605057299 */ /* 0x000fc800080006ff */
[----:B-1----:R-:W-:-:S04]  /*51f0*/  LOP3.LUT R0, R0, UR8, RZ, 0xc0, !PT ;  /* 0x0000000800007c12 */ /* 0x002fc8000f8ec0ff */
[----:B------:R-:W-:-:S13]  /*5200*/  ISETP.NE.AND P0, PT, R0, UR8, PT ;  /* 0x0000000800007c0c */ /* 0x000fda000bf05270 */
[----:B------:R-:W-:Y:S05]  /*5210*/  @P0 BRA `(.L_x_100) ;  /* 0x0000000000580947 */ /* 0x000fea0003800000 */
[----:B------:R-:W1:Y:S02]  /*5220*/  LDS R0, [UR4+0x18] ;  /* 0x00001804ff007984 */ /* 0x000e640008000800 */
[----:B-1----:R-:W-:-:S04]  /*5230*/  LOP3.LUT R0, R0, UR5, RZ, 0xc0, !PT ;  /* 0x0000000500007c12 */ /* 0x002fc8000f8ec0ff */
[----:B------:R-:W-:-:S13]  /*5240*/  ISETP.NE.AND P0, PT, R0, UR5, PT ;  /* 0x0000000500007c0c */ /* 0x000fda000bf05270 */
[----:B------:R-:W-:Y:S05]  /*5250*/  @P0 BRA `(.L_x_101) ;  /* 0x00000000003c0947 */ /* 0x000fea0003800000 */
[----:B------:R-:W1:Y:S01]  /*5260*/  S2R R2, SR_LANEID ;  /* 0x0000000000027919 */ /* 0x000e620000000000 */
[----:B------:R-:W-:Y:S01]  /*5270*/  ULOP3.LUT UR8, URZ, UR8, URZ, 0x33, !UPT ;  /* 0x00000008ff087292 */ /* 0x000fe2000f8e33ff */
[----:B------:R-:W-:Y:S02]  /*5280*/  VOTEU.ANY UR7, UPT, PT ;  /* 0x0000000000077886 */ /* 0x000fe400038e0100 */
[----:B------:R-:W-:-:S03]  /*5290*/  UFLO.U32 UR7, UR7 ;  /* 0x00000007000772bd */ /* 0x000fc600080e0000 */
[----:B------:R-:W-:-:S04]  /*52a0*/  IMAD.U32 R0, RZ, RZ, UR8 ;  /* 0x00000008ff007e24 */ /* 0x000fc8000f8e00ff */
[----:B------:R3:W2:Y:S02]  /*52b0*/  REDUX UR6, R0 ;  /* 0x00000000000673c4 */ /* 0x0006a40000000000 */
[----:B------:R1:W-:Y:S02]  /*52c0*/  UTCATOMSWS.AND URZ, UR8 ;  /* 0x0000000800ff79e3 */ /* 0x0003e40008000000 */
[----:B-1----:R-:W-:Y:S02]  /*52d0*/  ISETP.EQ.U32.AND P0, PT, R2, UR7, PT ;  /* 0x0000000702007c0c */ /* 0x002fe4000bf02070 */
[----:B---3--:R-:W-:Y:S02]  /*52e0*/  LOP3.LUT R0, RZ, UR5, RZ, 0x33, !PT ;  /* 0x00000005ff007c12 */ /* 0x008fe4000f8e33ff */
[----:B--2---:R-:W-:Y:S02]  /*52f0*/  MOV R2, UR6 ;  /* 0x0000000600027c02 */ /* 0x004fe40008000f00 */
[----:B------:R-:W1:Y:S07]  /*5300*/  REDUX UR5, R0 ;  /* 0x00000000000573c4 */ /* 0x000e6e0000000000 */
[----:B------:R2:W-:Y:S01]  /*5310*/  @P0 ATOMS.AND RZ, [UR4+0x14], R2 ;  /* 0x00001402ffff098c */ /* 0x0005e2000a800004 */
[----:B-1----:R-:W-:-:S05]  /*5320*/  IMAD.U32 R0, RZ, RZ, UR5 ;  /* 0x00000005ff007e24 */ /* 0x002fca000f8e00ff */
[----:B------:R2:W-:Y:S01]  /*5330*/  @P0 ATOMS.AND RZ, [UR4+0x18], R0 ;  /* 0x00001800ffff098c */ /* 0x0005e2000a800004 */
[----:B------:R-:W-:Y:S05]  /*5340*/  BRA `(.L_x_102) ;  /* 0x0000000000147947 */ /* 0x000fea0003800000 */
.L_x_101:
[----:B------:R-:W-:Y:S02]  /*5350*/  MOV R2, 0x5370 ;  /* 0x0000537000027802 */ /* 0x000fe40000000f00 */
[----:B--2-45:R-:W-:Y:S05]  /*5360*/  CALL.REL.NOINC `($__internal_0_$__cuda_sm10x_tcgen05_guardrail_trap_col_being_dealloced_not_returned_by_alloc) ;  /* 0x0000004c00547944 */ /* 0x034fea0003c00000 */
[----:B------:R-:W-:Y:S05]  /*5370*/  BRA `(.L_x_102) ;  /* 0x0000000000087947 */ /* 0x000fea0003800000 */
.L_x_100:
[----:B------:R-:W-:Y:S02]  /*5380*/  MOV R2, 0x53a0 ;  /* 0x000053a000027802 */ /* 0x000fe40000000f00 */
[----:B--2-45:R-:W-:Y:S05]  /*5390*/  CALL.REL.NOINC `($__internal_2_$__cuda_sm10x_tcgen05_guardrail_trap_unallocated_columns_being_dealloced) ;  /* 0x0000004c00607944 */ /* 0x034fea0003c00000 */
.L_x_102:
[----:B------:R-:W-:Y:S01]  /*53a0*/  NOP ;  /* 0x0000000000007918 */ /* 0x000fe20000000000 */
[----:B------:R-:W-:Y:S05]  /*53b0*/  EXIT ;  /* 0x000000000000794d */ /* 0x000fea0003800000 */
.L_x_84:
[----:B------:R-:W-:-:S09]  /*53c0*/  UISETP.NE.OR UP4, UPT, UR6, 0x3, !UP4 ;  /* 0x000000030600788c */ /* 0x000fd2000e785670 */
[----:B------:R-:W-:Y:S05]  /*53d0*/  BRA.U UP4, `(.L_x_103) ;  /* 0x0000000d049c7547 */ /* 0x000fea000b800000 */
[----:B------:R-:W1:Y:S01]  /*53e0*/  LDC R0, c[0x0][0xf30] ;  /* 0x0003cc00ff007b82 */ /* 0x000e620000000800 */
[----:B------:R-:W-:Y:S01]  /*53f0*/  IMAD.MOV.U32 R34, RZ, RZ, 0x1 ;  /* 0x00000001ff227424 */ /* 0x000fe200078e00ff */
[----:B------:R-:W-:Y:S01]  /*5400*/  CS2R R30, SRZ ;  /* 0x00000000001e7805 */ /* 0x000fe2000001ff00 */
[----:B------:R-:W-:Y:S01]  /*5410*/  IMAD.MOV.U32 R28, RZ, RZ, 0x2000 ;  /* 0x00002000ff1c7424 */ /* 0x000fe200078e00ff */
[----:B------:R-:W-:Y:S01]  /*5420*/  UMOV UR4, 0x400 ;  /* 0x0000040000047882 */ /* 0x000fe20000000000 */
[----:B------:R-:W-:Y:S02]  /*5430*/  UPLOP3.LUT UP0, UPT, UPT, UPT, UPT, 0x40, 0x4 ;  /* 0x000000000004789c */ /* 0x000fe40003f0e870 */
[----:B------:R-:W-:Y:S01]  /*5440*/  ULEA UR4, UR45, UR4, 0x18 ;  /* 0x000000042d047291 */ /* 0x000fe2000f8ec0ff */
[----:B------:R-:W2:Y:S01]  /*5450*/  LDC R27, c[0x0][0x370] ;  /* 0x0000dc00ff1b7b82 */ /* 0x000ea20000000800 */
[----:B------:R-:W-:-:S07]  /*5460*/  UMOV UR8, URZ ;  /* 0x000000ff00087c82 */ /* 0x000fce0008000000 */
[----:B------:R-:W4:Y:S08]  /*5470*/  LDC R3, c[0x0][0xf0c] ;  /* 0x0003c300ff037b82 */ /* 0x000f300000000800 */
[----:B------:R-:W2:Y:S01]  /*5480*/  LDC R25, c[0x0][0xf20] ;  /* 0x0003c800ff197b82 */ /* 0x000ea20000000800 */
[----:B-1----:R-:W-:-:S07]  /*5490*/  ISETP.NE.AND P1, PT, R0, 0x1, PT ;  /* 0x000000010000780c */ /* 0x002fce0003f25270 */
[----:B------:R-:W1:Y:S08]  /*54a0*/  LDC.64 R32, c[0x0][0x348] ;  /* 0x0000d200ff207b82 */ /* 0x000e700000000a00 */
[----:B------:R-:W1:Y:S08]  /*54b0*/  LDC.64 R18, c[0x0][0xf10] ;  /* 0x0003c400ff127b82 */ /* 0x000e700000000a00 */
[----:B------:R-:W1:Y:S08]  /*54c0*/  LDC.64 R6, c[0x0][0xf18] ;  /* 0x0003c600ff067b82 */ /* 0x000e700000000a00 */
[----:B------:R-:W1:Y:S08]  /*54d0*/  LDC.64 R14, c[0x0][0xc88] ;  /* 0x00032200ff0e7b82 */ /* 0x000e700000000a00 */
[----:B------:R-:W1:Y:S08]  /*54e0*/  LDC.64 R4, c[0x0][0xf28] ;  /* 0x0003ca00ff047b82 */ /* 0x000e700000000a00 */
[----:B------:R-:W1:Y:S08]  /*54f0*/  LDC.64 R16, c[0x0][0xc90] ;  /* 0x00032400ff107b82 */ /* 0x000e700000000a00 */
[----:B--2-4-:R-:W1:Y:S02]  /*5500*/  LDC R26, c[0x0][0x374] ;  /* 0x0000dd00ff1a7b82 */ /* 0x014e640000000800 */
.L_x_112:
[C---:B------:R-:W-:Y:S02]  /*5510*/  LEA R0, R31.reuse, UR4, 0x3 ;  /* 0x000000041f007c11 */ /* 0x040fe4000f8e18ff */
[----:B------:R-:W-:Y:S02]  /*5520*/  SHF.L.U32 R2, R30, 0x1f, RZ ;  /* 0x0000001f1e027819 */ /* 0x000fe400000006ff */
[----:B------:R-:W-:Y:S02]  /*5530*/  LEA R20, R31, UR4, 0x4 ;  /* 0x000000041f147c11 */ /* 0x000fe4000f8e20ff */
[----:B--2---:R-:W2:Y:S02]  /*5540*/  SYNCS.PHASECHK.TRANS64.TRYWAIT P0, [R0+URZ+0x200], R2 ;  /* 0x00020002000075a7 */ /* 0x004ea400080011ff */
[----:B--2---:R-:W-:Y:S05]  /*5550*/  @!P0 BRA `(.L_x_104) ;  /* 0x0000004400fc8947 */ /* 0x004fea0003800000 */
.L_x_222:
[----:B---3--:R-:W-:Y:S01]  /*5560*/  ISETP.GE.AND P0, PT, R40, 0x1, PT ;  /* 0x000000012800780c */ /* 0x008fe20003f06270 */
[----:B------:R-:W3:Y:S01]  /*5570*/  LDS.128 R20, [R20+0x270] ;  /* 0x0002700014147984 */ /* 0x000ee20000000c00 */
[----:B--2---:R-:W-:Y:S01]  /*5580*/  VIADD R0, R0, 0x210 ;  /* 0x0000021000007836 */ /* 0x004fe20000000000 */
[----:B------:R-:W-:Y:S01]  /*5590*/  @!PT LDS RZ, [RZ] ;  /* 0x00000000fffff984 */ /* 0x000fe20000000800 */
[----:B------:R-:W-:Y:S01]  /*55a0*/  @!PT LDS RZ, [RZ] ;  /* 0x00000000fffff984 */ /* 0x000fe20000000800 */
[----:B------:R-:W-:Y:S01]  /*55b0*/  @!PT LDS RZ, [RZ] ;  /* 0x00000000fffff984 */ /* 0x000fe20000000800 */
[----:B------:R-:W-:Y:S01]  /*55c0*/  @!PT LDS RZ, [RZ] ;  /* 0x00000000fffff984 */ /* 0x000fe20000000800 */
[----:B------:R2:W-:Y:S06]  /*55d0*/  MEMBAR.ALL.CTA ;  /* 0x0000000000007992 */ /* 0x0005ec0000008000 */
[----:B--2---:R-:W2:Y:S01]  /*55e0*/  FENCE.VIEW.ASYNC.S ;  /* 0x00000000000073c6 */ /* 0x004ea20000000000 */
[----:B------:R-:W-:Y:S04]  /*55f0*/  PRMT R0, RZ, 0x654, R0 ;  /* 0x00000654ff007816 */ /* 0x000fe80000000000 */
[----:B--2---:R2:W-:Y:S01]  /*5600*/  SYNCS.ARRIVE.TRANS64.RED.A1T0 RZ, [R0+URZ], RZ ;  /* 0x000000ff00ff79a7 */ /* 0x0045e200081004ff */
[----:B---3--:R-:W-:Y:S11]  /*5610*/  LOP3.LUT P3, RZ, R22, 0x1, RZ, 0xc0, !PT ;  /* 0x0000000116ff7812 */ /* 0x008ff6000786c0ff */
[----:B------:R-:W-:Y:S02]  /*5620*/  @!UPT UIADD3 URZ, UPT, UPT, URZ, URZ, URZ ;  /* 0x000000fffffff290 */ /* 0x000fe4000fffe0ff */
[----:B------:R-:W-:Y:S02]  /*5630*/  @P3 MOV R11, R20 ;  /* 0x00000014000b3202 */ /* 0x000fe40000000f00 */
[----:B------:R-:W-:Y:S01]  /*5640*/  @P3 LOP3.LUT R10, R21, 0xffff, RZ, 0xc0, !PT ;  /* 0x0000ffff150a3812 */ /* 0x000fe200078ec0ff */
[----:B--2---:R-:W-:Y:S06]  /*5650*/  @!P0 BRA `(.L_x_105) ;  /* 0x0000000000a48947 */ /* 0x004fec0003800000 */
[----:B-1----:R-:W-:Y:S01]  /*5660*/  IMAD.HI.U32 R0, R26, R7, RZ ;  /* 0x000000071a007227 */ /* 0x002fe200078e00ff */
[----:B------:R-:W-:Y:S02]  /*5670*/  ISETP.NE.AND P0, PT, R6, 0x1, PT ;  /* 0x000000010600780c */ /* 0x000fe40003f05270 */
[----:B------:R-:W-:Y:S01]  /*5680*/  ISETP.NE.AND P2, PT, R40, 0x1, PT ;  /* 0x000000012800780c */ /* 0x000fe20003f45270 */
[----:B------:R-:W-:Y:S01]  /*5690*/  IMAD.HI.U32 R9, R27, R18, RZ ;  /* 0x000000121b097227 */ /* 0x000fe200078e00ff */
[----:B------:R-:W-:Y:S02]  /*56a0*/  SHF.R.U32.HI R0, RZ, R25, R0 ;  /* 0x00000019ff007219 */ /* 0x000fe40000011600 */
[----:B------:R-:W-:Y:S01]  /*56b0*/  ISETP.NE.AND P4, PT, R3, 0x1, PT ;  /* 0x000000010300780c */ /* 0x000fe20003f85270 */
[----:B------:R-:W-:Y:S01]  /*56c0*/  IMAD.HI.U32 R13, R10, R7, RZ ;  /* 0x000000070a0d7227 */ /* 0x000fe200078e00ff */
[----:B------:R-:W-:Y:S02]  /*56d0*/  SHF.R.U32.HI R9, RZ, R19, R9 ;  /* 0x00000013ff097219 */ /* 0x000fe40000011609 */
[----:B------:R-:W-:Y:S01]  /*56e0*/  SEL R0, R26, R0, !P0 ;  /* 0x000000001a007207 */ /* 0x000fe20004000000 */
[----:B------:R-:W-:Y:S01]  /*56f0*/  IMAD.HI.U32 R12, R11, R18, RZ ;  /* 0x000000120b0c7227 */ /* 0x000fe200078e00ff */
[----:B------:R-:W-:Y:S03]  /*5700*/  SEL R9, R27, R9, !P4 ;  /* 0x000000091b097207 */ /* 0x000fe60006000000 */
[-C--:B------:R-:W-:Y:S01]  /*5710*/  IMAD.HI.U32 R8, R0, R4.reuse, RZ ;  /* 0x0000000400087227 */ /* 0x080fe200078e00ff */
[----:B------:R-:W-:Y:S03]  /*5720*/  SHF.R.U32.HI R12, RZ, R19, R12 ;  /* 0x00000013ff0c7219 */ /* 0x000fe6000001160c */
[----:B------:R-:W-:Y:S01]  /*5730*/  IMAD.HI.U32 R2, R9, R4, RZ ;  /* 0x0000000409027227 */ /* 0x000fe200078e00ff */
[----:B------:R-:W-:Y:S02]  /*5740*/  @P2 SHF.R.U32.HI R0, RZ, R5, R8 ;  /* 0x00000005ff002219 */ /* 0x000fe40000011608 */
[----:B------:R-:W-:Y:S02]  /*5750*/  SHF.R.U32.HI R8, RZ, R25, R13 ;  /* 0x00000019ff087219 */ /* 0x000fe4000001160d */
[----:B------:R-:W-:Y:S01]  /*5760*/  @P2 SHF.R.U32.HI R9, RZ, R5, R2 ;  /* 0x00000005ff092219 */ /* 0x000fe20000011602 */
[----:B------:R-:W-:Y:S01]  /*5770*/  IMAD R0, R40, R0, RZ ;  /* 0x0000000028007224 */ /* 0x000fe200078e02ff */
[----:B------:R-:W-:Y:S02]  /*5780*/  SEL R8, R10, R8, !P0 ;  /* 0x000000080a087207 */ /* 0x000fe40004000000 */
[----:B------:R-:W-:Y:S01]  /*5790*/  SEL R2, R11, R12, !P4 ;  /* 0x0000000c0b027207 */ /* 0x000fe20006000000 */
[----:B------:R-:W-:Y:S01]  /*57a0*/  IMAD R12, R40, R9, RZ ;  /* 0x00000009280c7224 */ /* 0x000fe200078e02ff */
[C---:B------:R-:W-:Y:S01]  /*57b0*/  ISETP.GE.AND P0, PT, R8.reuse, R0, PT ;  /* 0x000000000800720c */ /* 0x040fe20003f06270 */
[----:B------:R-:W-:Y:S03]  /*57c0*/  IMAD.HI.U32 R0, R8, R4, RZ ;  /* 0x0000000408007227 */ /* 0x000fe600078e00ff */
[----:B------:R-:W-:Y:S02]  /*57d0*/  ISETP.GE.OR P0, PT, R2, R12, P0 ;  /* 0x0000000c0200720c */ /* 0x000fe40000706670 */
[-C--:B------:R-:W-:Y:S04]  /*57e0*/  SHF.R.U32.HI R0, RZ, R5.reuse, R0 ;  /* 0x00000005ff007219 */ /* 0x080fe80000011600 */
[----:B------:R-:W-:Y:S05]  /*57f0*/  SEL R13, R8, R0, !P2 ;  /* 0x00000000080d7207 */ /* 0x000fea0005000000 */
[----:B------:R-:W-:Y:S02]  /*5800*/  IMAD.MOV R12, RZ, RZ, -R13 ;  /* 0x000000ffff0c7224 */ /* 0x000fe400078e0a0d */
[----:B------:R-:W-:Y:S04]  /*5810*/  @!P0 IMAD.HI.U32 R0, R2, R4, RZ ;  /* 0x0000000402008227 */ /* 0x000fe800078e00ff */
[----:B------:R-:W-:Y:S01]  /*5820*/  IMAD R12, R40, R12, R8 ;  /* 0x0000000c280c7224 */ /* 0x000fe200078e0208 */
[----:B------:R-:W-:Y:S04]  /*5830*/  @!P0 SHF.R.U32.HI R0, RZ, R5, R0 ;  /* 0x00000005ff008219 */ /* 0x000fe80000011600 */
[----:B------:R-:W-:Y:S04]  /*5840*/  @!P0 SEL R0, R2, R0, !P2 ;  /* 0x0000000002008207 */ /* 0x000fe80005000000 */
[----:B------:R-:W-:Y:S01]  /*5850*/  @!P0 IADD3 R13, PT, PT, R13, -R0, RZ ;  /* 0x800000000d0d8210 */ /* 0x000fe20007ffe0ff */
[----:B------:R-:W-:Y:S01]  /*5860*/  @!P0 IMAD R0, R9, R12, R0 ;  /* 0x0000000c09008224 */ /* 0x000fe200078e0200 */
[----:B------:R-:W-:Y:S01]  /*5870*/  IADD3 R9, PT, PT, -R8, RZ, RZ ;  /* 0x000000ff08097210 */ /* 0x000fe20007ffe1ff */
[--C-:B------:R-:W-:Y:S02]  /*5880*/  IMAD.MOV R12, RZ, RZ, -R2.reuse ;  /* 0x000000ffff0c7224 */ /* 0x100fe400078e0a02 */
[----:B------:R-:W-:Y:S02]  /*5890*/  @!P0 IMAD R8, R13, R40, R2 ;  /* 0x000000280d088224 */ /* 0x000fe400078e0202 */
[----:B------:R-:W-:Y:S02]  /*58a0*/  @!P0 IMAD.MOV.U32 R2, RZ, RZ, R0 ;  /* 0x000000ffff028224 */ /* 0x000fe400078e0000 */
[----:B------:R-:W-:Y:S02]  /*58b0*/  IMAD R11, R3, R12, R11 ;  /* 0x0000000c030b7224 */ /* 0x000fe400078e020b */
[----:B------:R-:W-:Y:S02]  /*58c0*/  IMAD R10, R6, R9, R10 ;  /* 0x00000009060a7224 */ /* 0x000fe400078e020a */
[----:B------:R-:W-:Y:S02]  /*58d0*/  IMAD R11, R2, R3, R11 ;  /* 0x00000003020b7224 */ /* 0x000fe400078e020b */
[----:B------:R-:W-:Y:S02]  /*58e0*/  IMAD R10, R8, R6, R10 ;  /* 0x00000006080a7224 */ /* 0x000fe400078e020a */
.L_x_105:
[----:B------:R-:W-:Y:S05]  /*58f0*/  BRA.U UP0, `(.L_x_106) ;  /* 0x0000000100107547 */ /* 0x000fea000b800000 */
[----:B------:R-:W-:Y:S04]  /*5900*/  MOV R2, UR14 ;  /* 0x0000000e00027c02 */ /* 0x000fe80008000f00 */
[----:B------:R-:W-:Y:S04]  /*5910*/  SHF.L.U32 R2, R2, 0x1f, RZ ;  /* 0x0000001f02027819 */ /* 0x000fe800000006ff */
[----:B------:R-:W2:Y:S02]  /*5920*/  SYNCS.PHASECHK.TRANS64.TRYWAIT P0, [UR4+0x1f8], R2 ;  /* 0x0001f802ff0075a7 */ /* 0x000ea40008001104 */
[----:B--2---:R-:W-:Y:S05]  /*5930*/  @!P0 BRA `(.L_x_107) ;  /* 0x0000004400188947 */ /* 0x004fea0003800000 */
.L_x_106:
[----:B-1----:R-:W-:Y:S01]  /*5940*/  ISETP.NE.U32.AND P0, PT, R16, RZ, PT ;  /* 0x000000ff1000720c */ /* 0x002fe20003f05070 */
[----:B------:R-:W-:Y:S01]  /*5950*/  USHF.L.U32 UR11, UR27, 0x7, URZ ;  /* 0x000000071b0b7899 */ /* 0x000fe200080006ff */
[----:B------:R-:W-:Y:S02]  /*5960*/  R2UR UR10, R24 ;  /* 0x00000000180a72ca */ /* 0x000fe400000e0000 */
[C---:B------:R-:W-:Y:S02]  /*5970*/  ISETP.NE.AND.EX P0, PT, R17.reuse, RZ, PT, P0 ;  /* 0x000000ff1100720c */ /* 0x040fe40003f05300 */
[----:B------:R-:W-:Y:S04]  /*5980*/  ISETP.NE.U32.AND P2, PT, R16, RZ, PT ;  /* 0x000000ff1000720c */ /* 0x000fe80003f45070 */
[----:B------:R-:W-:Y:S05]  /*5990*/  ISETP.NE.AND.EX P2, PT, R17, RZ, PT, P2 ;  /* 0x000000ff1100720c */ /* 0x000fea0003f45320 */
[----:B------:R-:W-:Y:S02]  /*59a0*/  USHF.L.U32 UR10, UR10, 0x6, URZ ;  /* 0x000000060a0a7899 */ /* 0x000fe400080006ff */
[----:B------:R-:W-:Y:S10]  /*59b0*/  @!P0 BRA `(.L_x_108) ;  /* 0x00000000002c8947 */ /* 0x000ff40003800000 */
[----:B------:R-:W-:Y:S01]  /*59c0*/  ISETP.NE.U32.AND P0, PT, R14, RZ, PT ;  /* 0x000000ff0e00720c */ /* 0x000fe20003f05070 */
[----:B------:R-:W-:Y:S03]  /*59d0*/  IMAD.MOV.U32 R88, RZ, RZ, 0x1 ;  /* 0x00000001ff587424 */ /* 0x000fe600078e00ff */
[----:B------:R-:W-:Y:S11]  /*59e0*/  ISETP.NE.AND.EX P0, PT, R15, RZ, PT, P0 ;  /* 0x000000ff0f00720c */ /* 0x000ff60003f05300 */
[----:B------:R-:W-:Y:S02]  /*59f0*/  @!UPT UIADD3 URZ, UPT, UPT, URZ, URZ, URZ ;  /* 0x000000fffffff290 */ /* 0x000fe4000fffe0ff */
[----:B------:R-:W1:Y:S01]  /*5a00*/  @P0 LDC.64 R8, c[0x0][0xc88] ;  /* 0x00032200ff080b82 */ /* 0x000e620000000a00 */
[----:B--2---:R-:W-:Y:S04]  /*5a10*/  @P0 IMAD R0, R16, UR44, RZ ;  /* 0x0000002c10000c24 */ /* 0x004fe8000f8e02ff */
[----:B-1----:R-:W-:Y:S04]  /*5a20*/  @P0 IMAD.WIDE R8, R0, 0x4, R8 ;  /* 0x0000000400080825 */ /* 0x002fe800078e0208 */
[----:B------:R-:W-:Y:S01]  /*5a30*/  HFMA2 R0, -RZ, RZ, 0, 5.9604644775390625e-08 ;  /* 0x00000001ff007431 */ /* 0x000fe200000001ff */
[----:B-----5:R1:W5:Y:S04]  /*5a40*/  @P0 LDG.E R49, desc[UR46][R8.64] ;  /* 0x0000002e08310981 */ /* 0x020368000c1e1900 */
[----:B------:R-:W-:Y:S01]  /*5a50*/  @!P0 PRMT R88, R0, 0x7610, R88 ;  /* 0x0000761000588816 */ /* 0x000fe20000000058 */
[----:B-1----:R-:W3:Y:S06]  /*5a60*/  @!P0 LDC R49, c[0x0][0xc80] ;  /* 0x00032000ff318b82 */ /* 0x002eec0000000800 */
.L_x_108:
[----:B---3-5:R-:W-:Y:S01]  /*5a70*/  @!P2 FSETP.EQ.AND P0, PT, R49, RZ, PT ;  /* 0x000000ff3100a20b */ /* 0x028fe20003f02000 */
[----:B------:R-:W-:Y:S01]  /*5a80*/  @!UPT UIADD3 URZ, UPT, UPT, URZ, URZ, URZ ;  /* 0x000000fffffff290 */ /* 0x000fe2000fffe0ff */
[----:B------:R-:W-:Y:S11]  /*5a90*/  @!P2 BRA `(.L_x_109) ;  /* 0x000000000018a947 */ /* 0x000ff60003800000 */
[----:B------:R-:W-:Y:S02]  /*5aa0*/  LOP3.LUT P2, RZ, R88, 0xff, RZ, 0xc0, !PT ;  /* 0x000000ff58ff7812 */ /* 0x000fe4000784c0ff */
[----:B------:R-:W-:Y:S04]  /*5ab0*/  ISETP.NE.U32.AND P0, PT, R14, RZ, PT ;  /* 0x000000ff0e00720c */ /* 0x000fe80003f05070 */
[----:B------:R-:W-:Y:S04]  /*5ac0*/  ISETP.NE.AND.EX P0, PT, R15, RZ, PT, P0 ;  /* 0x000000ff0f00720c */ /* 0x000fe80003f05300 */
[----:B------:R-:W-:Y:S03]  /*5ad0*/  PLOP3.LUT P0, PT, P0, PT, PT, 0x8, 0x80 ;  /* 0x000000000080781c */ /* 0x000fe6000070e170 */
[----:B------:R-:W-:Y:S11]  /*5ae0*/  @P2 FSETP.EQ.AND P0, PT, R49, RZ, PT ;  /* 0x000000ff3100220b */ /* 0x000ff60003f02000 */
[----:B------:R-:W-:Y:S02]  /*5af0*/  @!UPT UIADD3 URZ, UPT, UPT, URZ, URZ, URZ ;  /* 0x000000fffffff290 */ /* 0x000fe4000fffe0ff */
.L_x_109:
[----:B------:R-:W-:Y:S01]  /*5b00*/  ULEA UR7, UR8, UR4, 0x3 ;  /* 0x0000000408077291 */ /* 0x000fe2000f8e18ff */
[----:B------:R-:W-:Y:S02]  /*5b10*/  SHF.L.U32 R9, R34, 0x1f, RZ ;  /* 0x0000001f22097819 */ /* 0x000fe400000006ff */
[----:B------:R-:W-:Y:S04]  /*5b20*/  ELECT P4, URZ, PT ;  /* 0x0000000000ff782f */ /* 0x000fe80003880000 */
[----:B------:R-:W-:Y:S02]  /*5b30*/  PLOP3.LUT P4, PT, P0, P4, PT, 0xf2, 0x2f ;  /* 0x00000000002f781c */ /* 0x000fe40000789e72 */
[----:B------:R-:W1:Y:S11]  /*5b40*/  SYNCS.PHASECHK.TRANS64.TRYWAIT P2, [UR7+0x1d8], R9 ;  /* 0x0001d809ff0075a7 */ /* 0x000e760008041107 */
[----:B------:R-:W-:Y:S05]  /*5b50*/  @!P4 IADD3 R8, P0, PT, R32, 0x980, RZ ;  /* 0x000009802008c810 */ /* 0x000fea0007f1e0ff */
[----:B--2---:R-:W-:Y:S01]  /*5b60*/  @!P4 IMAD.X R2, RZ, RZ, R33, P0 ;  /* 0x000000ffff02c224 */ /* 0x004fe200000e0621 */
[----:B-1----:R-:W-:Y:S07]  /*5b70*/  @!P2 BRA `(.L_x_110) ;  /* 0x0000004000a0a947 */ /* 0x002fee0003800000 */
.L_x_225:
[----:B------:R-:W2:Y:S01]  /*5b80*/  LDC.64 R12, c[0x0][0xf18] ;  /* 0x0003c600ff0c7b82 */ /* 0x000ea20000000a00 */
[----:B------:R-:W-:Y:S01]  /*5b90*/  @!P4 R2UR UR5, R2 ;  /* 0x000000000205c2ca */ /* 0x000fe200000e0000 */
[----:B------:R-:W-:Y:S01]  /*5ba0*/  VOTEU.ALL UP1, P4 ;  /* 0x0000000000ff7886 */ /* 0x000fe20002020000 */
[----:B------:R-:W-:Y:S01]  /*5bb0*/  @!P4 R2UR UR9, R8 ;  /* 0x000000000809c2ca */ /* 0x000fe200000e0000 */
[----:B------:R-:W-:Y:S01]  /*5bc0*/  UIADD3 UR6, UPT, UPT, UR8, 0x1, URZ ;  /* 0x0000000108067890 */ /* 0x000fe2000fffe0ff */
[----:B-1----:R-:W-:Y:S03]  /*5bd0*/  @!P4 IMAD.MOV.U32 R0, RZ, RZ, 0x2000 ;  /* 0x00002000ff00c424 */ /* 0x002fe600078e00ff */
[----:B------:R-:W1:Y:S01]  /*5be0*/  @!P1 LDC R2, c[0x0][0xf0c] ;  /* 0x0003c300ff029b82 */ /* 0x000e620000000800 */
[----:B------:R-:W-:Y:S01]  /*5bf0*/  @!UP1 ULEA UR8, UR8, UR4, 0xd ;  /* 0x0000000408089291 */ /* 0x000fe2000f8e68ff */
[----:B------:R-:W-:Y:S01]  /*5c00*/  @P3 SHF.R.U32.HI R29, RZ, 0x10, R21 ;  /* 0x00000010ff1d3819 */ /* 0x000fe20000011615 */
[----:B------:R-:W-:Y:S01]  /*5c10*/  VOTEU.ALL UP0, P4 ;  /* 0x0000000000ff7886 */ /* 0x000fe20002000000 */
[----:B------:R-:W-:Y:S01]  /*5c20*/  UMOV UR18, 0x0 ;  /* 0x0000000000127882 */ /* 0x000fe20000000000 */
[----:B------:R-:W-:Y:S01]  /*5c30*/  @!UP1 UIADD3 UR8, UPT, UPT, UR8, 0x400, URZ ;  /* 0x0000040008089890 */ /* 0x000fe2000fffe0ff */
[----:B------:R-:W-:Y:S01]  /*5c40*/  VIADD R31, R31, 0x1 ;  /* 0x000000011f1f7836 */ /* 0x000fe20000000000 */
[----:B------:R-:W-:Y:S01]  /*5c50*/  UMOV UR19, 0x10000000 ;  /* 0x1000000000137882 */ /* 0x000fe20000000000 */
[----:B------:R-:W-:Y:S01]  /*5c60*/  IMAD.U32 R9, RZ, RZ, UR5 ;  /* 0x00000005ff097e24 */ /* 0x000fe2000f8e00ff */
[----:B------:R-:W-:Y:S01]  /*5c70*/  UMOV UR12, UR44 ;  /* 0x0000002c000c7c82 */ /* 0x000fe20008000000 */
[----:B------:R-:W-:Y:S01]  /*5c80*/  IMAD.U32 R8, RZ, RZ, UR9 ;  /* 0x00000009ff087e24 */ /* 0x000fe2000f8e00ff */
[----:B------:R-:W-:Y:S02]  /*5c90*/  UIADD3 UR9, UPT, UPT, UR7, 0x1c0, URZ ;  /* 0x000001c007097890 */ /* 0x000fe4000fffe0ff */
[----:B------:R-:W-:Y:S01]  /*5ca0*/  @!P4 R2UR UR17, R9 ;  /* 0x000000000911c2ca */ /* 0x000fe200000e0000 */
[----:B------:R-:W-:Y:S01]  /*5cb0*/  UISETP.NE.AND UP2, UPT, UR6, 0x3, UPT ;  /* 0x000000030600788c */ /* 0x000fe2000bf45270 */
[----:B------:R-:W-:Y:S01]  /*5cc0*/  @!P4 R2UR UR16, R8 ;  /* 0x000000000810c2ca */ /* 0x000fe200000e0000 */
[----:B------:R-:W-:Y:S01]  /*5cd0*/  UPRMT UR13, UR45, 0x654, UR9 ;  /* 0x000006542d0d7896 */ /* 0x000fe20008000009 */
[----:B------:R-:W3:Y:S01]  /*5ce0*/  LDC.64 R8, c[0x0][0xf10] ;  /* 0x0003c400ff087b82 */ /* 0x000ee20000000a00 */
[----:B------:R-:W-:Y:S02]  /*5cf0*/  USEL UR15, URZ, 0x1, UP2 ;  /* 0x00000001ff0f7887 */ /* 0x000fe40009000000 */
[----:B------:R-:W-:Y:S04]  /*5d00*/  USEL UR6, UR6, URZ, UP2 ;  /* 0x000000ff06067287 */ /* 0x000fe80009000000 */
[----:B------:R-:W-:Y:S01]  /*5d10*/  ULEA UR5, UR6, UR4, 0x3 ;  /* 0x0000000406057291 */ /* 0x000fe2000f8e18ff */
[----:B------:R-:W-:Y:S03]  /*5d20*/  LOP3.LUT R34, R34, UR15, RZ, 0x3c, !PT ;  /* 0x0000000f22227c12 */ /* 0x000fe6000f8e3cff */
[----:B------:R4:W-:Y:S01]  /*5d30*/  @!UP0 UTMALDG.3D [UR8], [UR16], desc[UR18] ;  /* 0x00001208100085b4 */ /* 0x0009e20008011000 */
[----:B------:R5:W-:Y:S01]  /*5d40*/  @!P4 SYNCS.ARRIVE.TRANS64.RED.A0TR RZ, [UR7+0x1c0], R0 ;  /* 0x0001c000ffffc9a7 */ /* 0x000be20008300407 */
[----:B------:R-:W-:Y:S01]  /*5d50*/  SHF.L.U32 R24, R34, 0x1f, RZ ;  /* 0x0000001f22187819 */ /* 0x000fe200000006ff */
[C---:B---3--:R-:W-:Y:S01]  /*5d60*/  @!P1 IMAD.HI.U32 R8, R11.reuse, R8, RZ ;  /* 0x000000080b089227 */ /* 0x048fe200078e00ff */
[----:B--2---:R-:W-:Y:S02]  /*5d70*/  @!P1 ISETP.NE.AND P0, PT, R12, 0x1, PT ;  /* 0x000000010c00980c */ /* 0x004fe40003f05270 */
[----:B-1----:R-:W-:Y:S01]  /*5d80*/  @!P1 ISETP.NE.AND P2, PT, R2, 0x1, PT ;  /* 0x000000010200980c */ /* 0x002fe20003f45270 */
[----:B------:R-:W-:Y:S01]  /*5d90*/  SYNCS.ARRIVE.TRANS64.RED.A1T0 RZ, [UR13], RZ ;  /* 0x000000ffffff79a7 */ /* 0x000fe2000810040d */
[C---:B------:R-:W-:Y:S01]  /*5da0*/  @!P1 IMAD.HI.U32 R13, R10.reuse, R13, RZ ;  /* 0x0000000d0a0d9227 */ /* 0x040fe200078e00ff */
[----:B------:R-:W-:Y:S04]  /*5db0*/  @!P1 SHF.R.U32.HI R8, RZ, R9, R8 ;  /* 0x00000009ff089219 */ /* 0x000fe80000011608 */
[----:B------:R-:W-:Y:S01]  /*5dc0*/  @!P1 SEL R8, R11, R8, !P2 ;  /* 0x000000080b089207 */ /* 0x000fe20005000000 */
[----:B------:R-:W1:Y:S01]  /*5dd0*/  SYNCS.PHASECHK.TRANS64.TRYWAIT P5, [UR5+0x1d8], R24 ;  /* 0x0001d818ff0075a7 */ /* 0x000e6200080a1105 */
[----:B-----5:R-:W2:Y:S02]  /*5de0*/  @!P1 LDC R0, c[0x0][0xf20] ;  /* 0x0003c800ff009b82 */ /* 0x020ea40000000800 */
[----:B--2---:R-:W-:Y:S04]  /*5df0*/  @!P1 SHF.R.U32.HI R0, RZ, R0, R13 ;  /* 0x00000000ff009219 */ /* 0x004fe8000001160d */
[----:B------:R-:W-:Y:S05]  /*5e00*/  @!P1 SEL R9, R10, R0, !P0 ;  /* 0x000000000a099207 */ /* 0x000fea0004000000 */
[----:B------:R-:W-:Y:S02]  /*5e10*/  @!P1 IMAD.IADD R0, R9, 0x1, -R8 ;  /* 0x0000000109009824 */ /* 0x000fe400078e0a08 */
[----:B------:R-:W-:Y:S02]  /*5e20*/  @!P1 IMAD.IADD R8, R8, 0x1, -R9 ;  /* 0x0000000108089824 */ /* 0x000fe400078e0a09 */
[----:B------:R-:W-:Y:S02]  /*5e30*/  @!P1 IMAD R11, R0, R2, R11 ;  /* 0x00000002000b9224 */ /* 0x000fe400078e020b */
[----:B------:R-:W-:Y:S01]  /*5e40*/  @!P1 IMAD R10, R8, R12, R10 ;  /* 0x0000000c080a9224 */ /* 0x000fe200078e020a */
[----:B-1--4-:R-:W-:Y:S06]  /*5e50*/  @!P5 BRA `(.L_x_111) ;  /* 0x000000400000d947 */ /* 0x012fec0003800000 */
.L_x_227:
[----:B------:R-:W-:Y:S01]  /*5e60*/  UIADD3 UR9, UPT, UPT, UR5, 0x1c0, URZ ;  /* 0x000001c005097890 */ /* 0x000fe2000fffe0ff */
[----:B------:R-:W-:Y:S01]  /*5e70*/  @!P4 IADD3 R2, P0, PT, R32, 0x980, RZ ;  /* 0x000009802002c810 */ /* 0x000fe20007f1e0ff */
[----:B------:R-:W-:Y:S01]  /*5e80*/  VOTEU.ALL UP0, P4 ;  /* 0x0000000000ff7886 */ /* 0x000fe20002000000 */
[----:B------:R-:W-:Y:S01]  /*5e90*/  UMOV UR18, 0x0 ;  /* 0x0000000000127882 */ /* 0x000fe20000000000 */
[----:B------:R-:W-:Y:S01]  /*5ea0*/  UMOV UR19, 0x10000000 ;  /* 0x1000000000137882 */ /* 0x000fe20000000000 */
[----:B------:R-:W-:Y:S01]  /*5eb0*/  @!P4 R2UR UR8, R2 ;  /* 0x000000000208c2ca */ /* 0x000fe200000e0000 */
[----:B-1----:R-:W-:Y:S01]  /*5ec0*/  @!P4 IMAD.X R0, RZ, RZ, R33, P0 ;  /* 0x000000ffff00c224 */ /* 0x002fe200000e0621 */
[----:B------:R-:W-:Y:S01]  /*5ed0*/  @!UP0 UIADD3 UR10, UPT, UPT, UR10, 0x20, URZ ;  /* 0x000000200a0a8890 */ /* 0x000fe2000fffe0ff */
[----:B------:R-:W-:Y:S01]  /*5ee0*/  ISETP.NE.AND P0, PT, R31, 0x2, PT ;  /* 0x000000021f00780c */ /* 0x000fe20003f05270 */
[----:B------:R-:W-:Y:S01]  /*5ef0*/  UMOV UR12, UR44 ;  /* 0x0000002c000c7c82 */ /* 0x000fe20008000000 */
[----:B------:R-:W-:Y:S01]  /*5f00*/  @P3 R2UR UR44, R29 ;  /* 0x000000001d2c32ca */ /* 0x000fe200000e0000 */
[----:B------:R-:W-:Y:S01]  /*5f10*/  IMAD.IADD R24, R10, 0x1, R86 ;  /* 0x000000010a187824 */ /* 0x000fe200078e0256 */
[----:B------:R-:W-:Y:S01]  /*5f20*/  @!P4 R2UR UR7, R0 ;  /* 0x000000000007c2ca */ /* 0x000fe200000e0000 */
[----:B------:R-:W-:Y:S01]  /*5f30*/  IMAD.IADD R0, R11, 0x1, R87 ;  /* 0x000000010b007824 */ /* 0x000fe200078e0257 */
[----:B------:R-:W-:Y:S04]  /*5f40*/  SEL R31, R31, RZ, P0 ;  /* 0x000000ff1f1f7207 */ /* 0x000fe80000000000 */
[----:B------:R-:W-:Y:S01]  /*5f50*/  IMAD.U32 R8, RZ, RZ, UR8 ;  /* 0x00000008ff087e24 */ /* 0x000fe2000f8e00ff */
[----:B------:R-:W-:Y:S02]  /*5f60*/  R2UR UR27, R0 ;  /* 0x00000000001b72ca */ /* 0x000fe400000e0000 */
[----:B------:R-:W-:Y:S02]  /*5f70*/  SEL R0, RZ, 0x1, P0 ;  /* 0x00000001ff007807 */ /* 0x000fe40000000000 */
[----:B------:R-:W-:Y:S02]  /*5f80*/  @!P4 R2UR UR16, R8 ;  /* 0x000000000810c2ca */ /* 0x000fe400000e0000 */
[----:B------:R-:W-:Y:S01]  /*5f90*/  IMAD.U32 R9, RZ, RZ, UR7 ;  /* 0x00000007ff097e24 */ /* 0x000fe2000f8e00ff */
[----:B------:R-:W-:Y:S01]  /*5fa0*/  @!UP0 ULEA UR7, UR6, UR4, 0xd ;  /* 0x0000000406078291 */ /* 0x000fe2000f8e68ff */
[----:B------:R-:W-:Y:S01]  /*5fb0*/  LOP3.LUT R30, R30, R0, RZ, 0x3c, !PT ;  /* 0x000000001e1e7212 */ /* 0x000fe200078e3cff */
[----:B------:R-:W-:Y:S02]  /*5fc0*/  UIADD3 UR6, UPT, UPT, UR6, 0x1, URZ ;  /* 0x0000000106067890 */ /* 0x000fe4000fffe0ff */
[----:B------:R-:W-:Y:S01]  /*5fd0*/  @!P4 R2UR UR17, R9 ;  /* 0x000000000911c2ca */ /* 0x000fe200000e0000 */
[----:B------:R-:W-:Y:S01]  /*5fe0*/  @!UP0 UIADD3 UR8, UPT, UPT, UR7, 0x400, URZ ;  /* 0x0000040007088890 */ /* 0x000fe2000fffe0ff */
[----:B------:R-:W-:Y:S01]  /*5ff0*/  VOTEU.ALL UP0, P4 ;  /* 0x0000000000ff7886 */ /* 0x000fe20002000000 */
[----:B------:R-:W-:Y:S10]  /*6000*/  UPRMT UR7, UR45, 0x654, UR9 ;  /* 0x000006542d077896 */ /* 0x000ff40008000009 */
[----:B------:R1:W-:Y:S01]  /*6010*/  @!UP0 UTMALDG.3D [UR8], [UR16], desc[UR18] ;  /* 0x00001208100085b4 */ /* 0x0003e20008011000 */
[----:B------:R2:W-:Y:S01]  /*6020*/  @!P4 SYNCS.ARRIVE.TRANS64.RED.A0TR RZ, [UR5+0x1c0], R28 ;  /* 0x0001c01cffffc9a7 */ /* 0x0005e20008300405 */
[----:B------:R-:W-:Y:S04]  /*6030*/  UISETP.NE.AND UP0, UPT, UR6, 0x3, UPT ;  /* 0x000000030600788c */ /* 0x000fe8000bf05270 */
[----:B------:R-:W-:Y:S06]  /*6040*/  USEL UR5, URZ, 0x1, UP0 ;  /* 0x00000001ff057887 */ /* 0x000fec0008000000 */
[----:B------:R-:W-:Y:S01]  /*6050*/  LOP3.LUT R34, R34, UR5, RZ, 0x3c, !PT ;  /* 0x0000000522227c12 */ /* 0x000fe2000f8e3cff */
[----:B------:R-:W-:Y:S01]  /*6060*/  SYNCS.ARRIVE.TRANS64.RED.A1T0 RZ, [UR7], RZ ;  /* 0x000000ffffff79a7 */ /* 0x000fe20008100407 */
[----:B-1----:R-:W-:Y:S02]  /*6070*/  USEL UR8, UR6, URZ, UP0 ;  /* 0x000000ff06087287 */ /* 0x002fe40008000000 */
[----:B------:R-:W-:Y:S01]  /*6080*/  UPLOP3.LUT UP0, UPT, UPT, UPT, UPT, 0x80, 0x8 ;  /* 0x000000000008789c */ /* 0x000fe20003f0f070 */
[----:B------:R-:W-:Y:S10]  /*6090*/  @P3 BRA `(.L_x_112) ;  /* 0xfffffff4001c3947 */ /* 0x000ff4000383ffff */
[----:B------:R-:W-:Y:S01]  /*60a0*/  UIADD3 UR4, UPT, UPT, UR4, 0x1d8, URZ ;  /* 0x000001d804047890 */ /* 0x000fe2000fffe0ff */
[----:B------:R-:W-:-:S03]  /*60b0*/  SHF.L.U32 R2, R34, 0x1f, RZ ;  /* 0x0000001f22027819 */ /* 0x000fc600000006ff */
[----:B------:R-:W-:-:S09]  /*60c0*/  ULEA UR5, UR8, UR4, 0x3 ;  /* 0x0000000408057291 */ /* 0x000fd2000f8e18ff */
[----:B------:R-:W1:Y:S02]  /*60d0*/  SYNCS.PHASECHK.TRANS64.TRYWAIT P0, [UR5], R2 ;  /* 0x00000002ff0075a7 */ /* 0x000e640008001105 */
[----:B-1----:R-:W-:Y:S05]  /*60e0*/  @!P0 BRA `(.L_x_113) ;  /* 0x0000003c00748947 */ /* 0x002fea0003800000 */
.L_x_229:
        /* <DEDUP_REMOVED lines=9> */
.L_x_231:
[----:B------:R-:W-:-:S04]  /*6180*/  UIADD3 UR6, UPT, UPT, UR6, 0x1, URZ ;  /* 0x0000000106067890 */ /* 0x000fc8000fffe0ff */
[----:B------:R-:W-:-:S04]  /*6190*/  UISETP.NE.AND UP0, UPT, UR6, 0x3, UPT ;  /* 0x000000030600788c */ /* 0x000fc8000bf05270 */
[----:B------:R-:W-:Y:S02]  /*61a0*/  USEL UR5, URZ, 0x1, UP0 ;  /* 0x00000001ff057887 */ /* 0x000fe40008000000 */
[----:B------:R-:W-:-:S04]  /*61b0*/  USEL UR6, UR6, URZ, UP0 ;  /* 0x000000ff06067287 */ /* 0x000fc80008000000 */
[----:B------:R-:W-:Y:S01]  /*61c0*/  ULEA UR6, UR6, UR4, 0x3 ;  /* 0x0000000406067291 */ /* 0x000fe2000f8e18ff */
[----:B-1----:R-:W-:-:S04]  /*61d0*/  LOP3.LUT R2, R34, UR5, RZ, 0x3c, !PT ;  /* 0x0000000522027c12 */ /* 0x002fc8000f8e3cff */
[----:B------:R-:W-:Y:S01]  /*61e0*/  SHF.L.U32 R2, R2, 0x1f, RZ ;  /* 0x0000001f02027819 */ /* 0x000fe200000006ff */
[----:B------:R-:W-:-:S07]  /*61f0*/  IMAD.U32 R0, RZ, RZ, UR6 ;  /* 0x00000006ff007e24 */ /* 0x000fce000f8e00ff */
.L_x_115:
[----:B-1----:R1:W3:Y:S02]  /*6200*/  SYNCS.PHASECHK.TRANS64.TRYWAIT P0, [R0+URZ], R2 ;  /* 0x00000002000075a7 */ /* 0x0022e400080011ff */
[----:B---3--:R-:W-:Y:S05]  /*6210*/  @!P0 NANOSLEEP.SYNCS 0x989680 ;  /* 0x009896800000895d */ /* 0x008fea0003900000 */
[----:B------:R-:W3:Y:S02]  /*6220*/  @!P0 SYNCS.PHASECHK.TRANS64 P0, [R0+URZ], R2 ;  /* 0x00000002000085a7 */ /* 0x000ee400080010ff */
[----:B---3--:R-:W-:Y:S05]  /*6230*/  @P0 EXIT ;  /* 0x000000000000094d */ /* 0x008fea0003800000 */
[----:B------:R-:W-:Y:S05]  /*6240*/  BRA `(.L_x_115) ;  /* 0xfffffffc00ec7947 */ /* 0x000fea000383ffff */
.L_x_103:
[----:B------:R-:W-:-:S06]  /*6250*/  UISETP.GE.AND UP0, UPT, UR6, 0x4, UPT ;  /* 0x000000040600788c */ /* 0x000fcc000bf06270 */
[----:B------:R-:W-:-:S13]  /*6260*/  PLOP3.LUT P0, PT, PT, PT, UP0, 0x80, 0x8 ;  /* 0x000000000008781c */ /* 0x000fda0003f0f008 */
[----:B---3--:R-:W-:Y:S05]  /*6270*/  @!P0 EXIT ;  /* 0x000000000000894d */ /* 0x008fea0003800000 */
[----:B------:R-:W-:Y:S01]  /*6280*/  BAR.SYNC.DEFER_BLOCKING 0x6, 0xa0 ;  /* 0x0182800000007b1d */ /* 0x000fe20000010000 */
[C---:B------:R-:W-:Y:S01]  /*6290*/  IMAD.SHL.U32 R2, R93.reuse, 0x20, RZ ;  /* 0x000000205d027824 */ /* 0x040fe200078e00ff */
[C---:B------:R-:W-:Y:S01]  /*62a0*/  LOP3.LUT R94, R93.reuse, 0x2, RZ, 0xc0, !PT ;  /* 0x000000025d5e7812 */ /* 0x040fe200078ec0ff */
[C---:B------:R-:W-:Y:S01]  /*62b0*/  IMAD.SHL.U32 R99, R93.reuse, 0x4, RZ ;  /* 0x000000045d637824 */ /* 0x040fe200078e00ff */
[C---:B------:R-:W-:Y:S01]  /*62c0*/  LOP3.LUT R100, R93.reuse, 0x60, RZ, 0xc0, !PT ;  /* 0x000000605d647812 */ /* 0x040fe200078ec0ff */
[C---:B------:R-:W-:Y:S01]  /*62d0*/  IMAD.U32 R46, R93.reuse, 0x10000, RZ ;  /* 0x000100005d2e7824 */ /* 0x040fe200078e00ff */
[----:B------:R-:W-:Y:S02]  /*62e0*/  UMOV UR49, 0x400 ;  /* 0x0000040000317882 */ /* 0x000fe40000000000 */
[----:B------:R-:W1:Y:S01]  /*62f0*/  LDC R91, c[0x0][0x370] ;  /* 0x0000dc00ff5b7b82 */ /* 0x000e620000000800 */
[----:B------:R-:W-:Y:S01]  /*6300*/  ULEA UR49, UR45, UR49, 0x18 ;  /* 0x000000312d317291 */ /* 0x000fe2000f8ec0ff */
[----:B------:R-:W-:Y:S01]  /*6310*/  LOP3.LUT R3, R2, 0xc0, RZ, 0xc0, !PT ;  /* 0x000000c002037812 */ /* 0x000fe200078ec0ff */
[----:B------:R-:W-:Y:S01]  /*6320*/  IMAD.MOV.U32 R45, RZ, RZ, RZ ;  /* 0x000000ffff2d7224 */ /* 0x000fe200078e00ff */
[----:B------:R-:W-:Y:S01]  /*6330*/  LOP3.LUT R93, R93, 0x4, RZ, 0xc0, !PT ;  /* 0x000000045d5d7812 */ /* 0x000fe200078ec0ff */
[----:B------:R-:W-:Y:S01]  /*6340*/  UIADD3 UR53, UPT, UPT, UR49, 0x400, URZ ;  /* 0x0000040031357890 */ /* 0x000fe2000fffe0ff */
[----:B------:R-:W-:-:S02]  /*6350*/  LOP3.LUT R99, R3, 0x18, R99, 0xf8, !PT ;  /* 0x0000001803637812 */ /* 0x000fc400078ef863 */
[----:B------:R-:W-:Y:S01]  /*6360*/  CS2R R96, SRZ ;  /* 0x0000000000607805 */ /* 0x000fe2000001ff00 */
[----:B------:R-:W2:Y:S01]  /*6370*/  LDC R42, c[0x0][0xf0c] ;  /* 0x0003c300ff2a7b82 */ /* 0x000ea20000000800 */
[----:B------:R-:W-:Y:S01]  /*6380*/  LOP3.LUT R46, R46, 0x600000, RZ, 0xc0, !PT ;  /* 0x006000002e2e7812 */ /* 0x000fe200078ec0ff */
[----:B------:R-:W-:Y:S01]  /*6390*/  IMAD.MOV.U32 R103, RZ, RZ, RZ ;  /* 0x000000ffff677224 */ /* 0x000fe200078e00ff */
[----:B------:R-:W-:Y:S01]  /*63a0*/  IADD3 R98, PT, PT, -R93, 0x2, RZ ;  /* 0x000000025d627810 */ /* 0x000fe20007ffe1ff */
[----:B------:R-:W-:Y:S01]  /*63b0*/  IMAD.MOV R94, RZ, RZ, -R94 ;  /* 0x000000ffff5e7224 */ /* 0x000fe200078e0a5e */
[----:B------:R-:W-:Y:S01]  /*63c0*/  LOP3.LUT R99, R99, 0xf20, R2, 0xf8, !PT ;  /* 0x00000f2063637812 */ /* 0x000fe200078ef802 */
[----:B------:R-:W-:Y:S01]  /*63d0*/  IMAD.MOV R93, RZ, RZ, -R93 ;  /* 0x000000ffff5d7224 */ /* 0x000fe200078e0a5d */
[----:B------:R-:W3:Y:S01]  /*63e0*/  LDCU.64 UR54, c[0x0][0x348] ;  /* 0x00006900ff3677ac */ /* 0x000ee20008000a00 */
[----:B------:R-:W4:Y:S01]  /*63f0*/  LDC R89, c[0x0][0xf20] ;  /* 0x0003c800ff597b82 */ /* 0x000f220000000800 */
[----:B------:R-:W3:Y:S01]  /*6400*/  LDS R0, [UR49+0x290] ;  /* 0x00029031ff007984 */ /* 0x000ee20008000800 */
[----:B------:R-:W-:Y:S01]  /*6410*/  IMAD.SHL.U32 R98, R98, 0x10, RZ ;  /* 0x0000001062627824 */ /* 0x000fe200078e00ff */
[----:B------:R-:W-:Y:S01]  /*6420*/  LEA R99, R99, UR53, 0x1 ;  /* 0x0000003563637c11 */ /* 0x000fe2000f8e08ff */
[----:B------:R-:W-:Y:S01]  /*6430*/  UMOV UR52, 0x1 ;  /* 0x0000000100347882 */ /* 0x000fe20000000000 */
[----:B------:R-:W-:Y:S01]  /*6440*/  UMOV UR56, URZ ;  /* 0x000000ff00387c82 */ /* 0x000fe20008000000 */
[----:B------:R-:W1:Y:S02]  /*6450*/  LDCU.64 UR40, c[0x0][0xc88] ;  /* 0x00019100ff2877ac */ /* 0x000e640008000a00 */
[----:B------:R-:W1:Y:S01]  /*6460*/  LDC R41, c[0x0][0xf30] ;  /* 0x0003cc00ff297b82 */ /* 0x000e620000000800 */
[----:B------:R-:W1:Y:S01]  /*6470*/  LDCU.64 UR42, c[0x0][0xc90] ;  /* 0x00019200ff2a77ac */ /* 0x000e620008000a00 */
[----:B------:R-:W-:Y:S01]  /*6480*/  UMOV UR51, URZ ;  /* 0x000000ff00337c82 */ /* 0x000fe20008000000 */
[----:B------:R-:W-:-:S05]  /*6490*/  UMOV UR50, URZ ;  /* 0x000000ff00327c82 */ /* 0x000fca0008000000 */
[----:B------:R-:W1:Y:S08]  /*64a0*/  LDC.64 R84, c[0x0][0xf10] ;  /* 0x0003c400ff547b82 */ /* 0x000e700000000a00 */
[----:B------:R-:W1:Y:S08]  /*64b0*/  LDC.64 R38, c[0x0][0xf18] ;  /* 0x0003c600ff267b82 */ /* 0x000e700000000a00 */
[----:B------:R-:W1:Y:S08]  /*64c0*/  LDC.64 R36, c[0x0][0xf28] ;  /* 0x0003ca00ff247b82 */ /* 0x000e700000000a00 */
[----:B------:R-:W1:Y:S01]  /*64d0*/  LDC.64 R82, c[0x0][0xcb0] ;  /* 0x00032c00ff527b82 */ /* 0x000e620000000a00 */
[----:B---3--:R-:W-:-:S07]  /*64e0*/  IMAD.IADD R46, R0, 0x1, R46 ;  /* 0x00000001002e7824 */ /* 0x008fce00078e022e */
[----:B------:R-:W3:Y:S08]  /*64f0*/  LDC.64 R80, c[0x0][0xca8] ;  /* 0x00032a00ff507b82 */ /* 0x000ef00000000a00 */
[----:B--2-4-:R-:W1:Y:S02]  /*6500*/  LDC R90, c[0x0][0x374] ;  /* 0x0000dd00ff5a7b82 */ /* 0x014e640000000800 */
.L_x_146:
[C---:B------:R-:W-:Y:S02]  /*6510*/  LEA R0, R103.reuse, UR49, 0x3 ;  /* 0x0000003167007c11 */ /* 0x040fe4000f8e18ff */
[----:B------:R-:W-:Y:S02]  /*6520*/  SHF.L.U32 R2, R96, 0x1f, RZ ;  /* 0x0000001f60027819 */ /* 0x000fe400000006ff */
[----:B------:R-:W-:Y:S02]  /*6530*/  LEA R16, R103, UR49, 0x4 ;  /* 0x0000003167107c11 */ /* 0x000fe4000f8e20ff */
[----:B------:R-:W2:Y:S02]  /*6540*/  SYNCS.PHASECHK.TRANS64.TRYWAIT P0, [R0+URZ+0x200], R2 ;  /* 0x00020002000075a7 */ /* 0x000ea400080011ff */
[----:B--2---:R-:W-:Y:S05]  /*6550*/  @!P0 BRA `(.L_x_116) ;  /* 0x0000003800888947 */ /* 0x004fea0003800000 */
.L_x_232:
[----:B------:R-:W4:Y:S01]  /*6560*/  LDC.64 R10, c[0x0][0xf10] ;  /* 0x0003c400ff0a7b82 */ /* 0x000f220000000a00 */
[----:B------:R-:W3:Y:S01]  /*6570*/  LDS.128 R16, [R16+0x270] ;  /* 0x0002700010107984 */ /* 0x000ee20000000c00 */
[----:B-1----:R-:W-:Y:S01]  /*6580*/  ISETP.NE.AND P1, PT, R41, 0x1, PT ;  /* 0x000000012900780c */ /* 0x002fe20003f25270 */
[----:B--2---:R-:W-:Y:S01]  /*6590*/  VIADD R0, R0, 0x210 ;  /* 0x0000021000007836 */ /* 0x004fe20000000000 */
[----:B------:R-:W-:Y:S04]  /*65a0*/  ISETP.GE.AND P0, PT, R40, 0x1, PT ;  /* 0x000000012800780c */ /* 0x000fe80003f06270 */
[----:B------:R-:W1:Y:S01]  /*65b0*/  LDC.64 R8, c[0x0][0xf18] ;  /* 0x0003c600ff087b82 */ /* 0x000e620000000a00 */
[----:B------:R-:W-:Y:S01]  /*65c0*/  PRMT R0, RZ, 0x654, R0 ;  /* 0x00000654ff007816 */ /* 0x000fe20000000000 */
[----:B------:R-:W-:Y:S01]  /*65d0*/  @!PT LDS RZ, [RZ] ;  /* 0x00000000fffff984 */ /* 0x000fe20000000800 */
[----:B------:R-:W-:Y:S01]  /*65e0*/  @!PT LDS RZ, [RZ] ;  /* 0x00000000fffff984 */ /* 0x000fe20000000800 */
[----:B------:R-:W-:Y:S01]  /*65f0*/  @!PT LDS RZ, [RZ] ;  /* 0x00000000fffff984 */ /* 0x000fe20000000800 */
[----:B------:R-:W-:Y:S01]  /*6600*/  @!PT LDS RZ, [RZ] ;  /* 0x00000000fffff984 */ /* 0x000fe20000000800 */
[----:B------:R2:W-:Y:S06]  /*6610*/  MEMBAR.ALL.CTA ;  /* 0x0000000000007992 */ /* 0x0005ec0000008000 */
[----:B--2---:R-:W2:Y:S01]  /*6620*/  FENCE.VIEW.ASYNC.S ;  /* 0x00000000000073c6 */ /* 0x004ea20000000000 */
[----:B------:R-:W1:Y:S08]  /*6630*/  @!P1 LDC R12, c[0x0][0xf20] ;  /* 0x0003c800ff0c9b82 */ /* 0x000e700000000800 */
[----:B------:R-:W1:Y:S01]  /*6640*/  @!P1 LDC R7, c[0x0][0xf0c] ;  /* 0x0003c300ff079b82 */ /* 0x000e620000000800 */
[----:B--2---:R2:W-:Y:S01]  /*6650*/  SYNCS.ARRIVE.TRANS64.RED.A1T0 RZ, [R0+URZ], RZ ;  /* 0x000000ff00ff79a7 */ /* 0x0045e200081004ff */
[----:B---3--:R-:W-:Y:S04]  /*6660*/  LOP3.LUT P4, RZ, R18, 0x1, RZ, 0xc0, !PT ;  /* 0x0000000112ff7812 */ /* 0x008fe8000788c0ff */
[----:B------:R-:W-:Y:S09]  /*6670*/  P2R R101, PR, RZ, 0x10 ;  /* 0x00000010ff657803 */ /* 0x000ff20000000000 */
[----:B------:R-:W-:Y:S02]  /*6680*/  @P4 MOV R44, R16 ;  /* 0x00000010002c4202 */ /* 0x000fe40000000f00 */
[----:B------:R-:W-:Y:S01]  /*6690*/  @P4 LOP3.LUT R43, R17, 0xffff, RZ, 0xc0, !PT ;  /* 0x0000ffff112b4812 */ /* 0x000fe200078ec0ff */
[----:B--2-4-:R-:W-:Y:S06]  /*66a0*/  @!P0 BRA `(.L_x_117) ;  /* 0x0000000000a48947 */ /* 0x014fec0003800000 */
[----:B------:R-:W-:Y:S01]  /*66b0*/  IMAD.HI.U32 R0, R90, R39, RZ ;  /* 0x000000275a007227 */ /* 0x000fe200078e00ff */
[----:B------:R-:W-:Y:S02]  /*66c0*/  ISETP.NE.AND P0, PT, R38, 0x1, PT ;  /* 0x000000012600780c */ /* 0x000fe40003f05270 */
[----:B------:R-:W-:Y:S01]  /*66d0*/  ISETP.NE.AND P2, PT, R40, 0x1, PT ;  /* 0x000000012800780c */ /* 0x000fe20003f45270 */
[----:B------:R-:W-:Y:S01]  /*66e0*/  IMAD.HI.U32 R4, R91, R84, RZ ;  /* 0x000000545b047227 */ /* 0x000fe200078e00ff */
[----:B------:R-:W-:Y:S02]  /*66f0*/  SHF.R.U32.HI R0, RZ, R89, R0 ;  /* 0x00000059ff007219 */ /* 0x000fe40000011600 */
[----:B------:R-:W-:Y:S01]  /*6700*/  ISETP.NE.AND P3, PT, R42, 0x1, PT ;  /* 0x000000012a00780c */ /* 0x000fe20003f65270 */
[----:B------:R-:W-:Y:S01]  /*6710*/  IMAD.HI.U32 R6, R43, R39, RZ ;  /* 0x000000272b067227 */ /* 0x000fe200078e00ff */
[-C--:B------:R-:W-:Y:S02]  /*6720*/  SHF.R.U32.HI R4, RZ, R85.reuse, R4 ;  /* 0x00000055ff047219 */ /* 0x080fe40000011604 */
        /* <DEDUP_REMOVED lines=14> */
[C---:B------:R-:W-:Y:S03]  /*6810*/  IMAD.HI.U32 R0, R3.reuse, R36, RZ ;  /* 0x0000002403007227 */ /* 0x040fe600078e00ff */
[C---:B------:R-:W-:Y:S02]  /*6820*/  ISETP.GE.OR P0, PT, R2.reuse, R5, P0 ;  /* 0x000000050200720c */ /* 0x040fe40000706670 */
[----:B------:R-:W-:Y:S04]  /*6830*/  SHF.R.U32.HI R0, RZ, R37, R0 ;  /* 0x00000025ff007219 */ /* 0x000fe80000011600 */
[C---:B------:R-:W-:Y:S05]  /*6840*/  SEL R6, R3.reuse, R0, !P2 ;  /* 0x0000000003067207 */ /* 0x040fea0005000000 */
        /* <DEDUP_REMOVED lines=14> */
[----:B------:R-:W-:Y:S07]  /*6930*/  IMAD R43, R3, R38, R43 ;  /* 0x00000026032b7224 */ /* 0x000fee00078e022b */
.L_x_117:
[----:B------:R-:W-:Y:S01]  /*6940*/  @!P1 IMAD.HI.U32 R0, R44, R10, RZ ;  /* 0x0000000a2c009227 */ /* 0x000fe200078e00ff */
[----:B-1----:R-:W-:Y:S01]  /*6950*/  @!P1 ISETP.NE.AND P0, PT, R8, 0x1, PT ;  /* 0x000000010800980c */ /* 0x002fe20003f05270 */
[----:B------:R-:W-:Y:S01]  /*6960*/  ULOP3.LUT UP0, URZ, UR53, 0x1b0, URZ, 0xc0, !UPT ;  /* 0x000001b035ff7892 */ /* 0x000fe2000f80c0ff */
[----:B------:R-:W-:Y:S01]  /*6970*/  @!P1 ISETP.NE.AND P2, PT, R7, 0x1, PT ;  /* 0x000000010700980c */ /* 0x000fe20003f45270 */
[----:B------:R-:W-:Y:S01]  /*6980*/  @!P1 IMAD.HI.U32 R2, R43, R9, RZ ;  /* 0x000000092b029227 */ /* 0x000fe200078e00ff */
[----:B------:R-:W-:Y:S01]  /*6990*/  @!P1 SHF.R.U32.HI R0, RZ, R11, R0 ;  /* 0x0000000bff009219 */ /* 0x000fe20000011600 */
[----:B------:R-:W-:Y:S01]  /*69a0*/  USHF.L.U32 UR38, UR27, 0x7, URZ ;  /* 0x000000071b267899 */ /* 0x000fe200080006ff */
[----:B------:R-:W-:Y:S01]  /*69b0*/  R2UR UR37, R24 ;  /* 0x00000000182572ca */ /* 0x000fe200000e0000 */
[----:B------:R-:W-:Y:S01]  /*69c0*/  VIADD R103, R103, 0x1 ;  /* 0x0000000167677836 */ /* 0x000fe20000000000 */
[----:B------:R-:W-:Y:S02]  /*69d0*/  @!P1 SHF.R.U32.HI R2, RZ, R12, R2 ;  /* 0x0000000cff029219 */ /* 0x000fe40000011602 */
[----:B------:R-:W-:Y:S02]  /*69e0*/  @!P1 SEL R3, R44, R0, !P2 ;  /* 0x000000002c039207 */ /* 0x000fe40005000000 */
[----:B------:R-:W-:Y:S02]  /*69f0*/  @!P1 SEL R2, R43, R2, !P0 ;  /* 0x000000022b029207 */ /* 0x000fe40004000000 */
[----:B------:R-:W-:Y:S03]  /*6a00*/  @P4 SHF.R.U32.HI R95, RZ, 0x10, R17 ;  /* 0x00000010ff5f4819 */ /* 0x000fe60000011611 */
[----:B------:R-:W-:Y:S02]  /*6a10*/  @!P1 IMAD.IADD R0, R2, 0x1, -R3 ;  /* 0x0000000102009824 */ /* 0x000fe400078e0a03 */
[----:B------:R-:W-:Y:S01]  /*6a20*/  @!P1 IMAD.IADD R2, R3, 0x1, -R2 ;  /* 0x0000000103029824 */ /* 0x000fe200078e0a02 */
[----:B------:R-:W-:Y:S01]  /*6a30*/  USHF.L.U32 UR37, UR37, 0x6, URZ ;  /* 0x0000000625257899 */ /* 0x000fe200080006ff */
[----:B------:R-:W-:Y:S02]  /*6a40*/  @!P1 IMAD R44, R0, R7, R44 ;  /* 0x00000007002c9224 */ /* 0x000fe400078e022c */
[----:B------:R-:W-:Y:S01]  /*6a50*/  @!P1 IMAD R43, R2, R8, R43 ;  /* 0x00000008022b9224 */ /* 0x000fe200078e022b */
[----:B------:R-:W-:Y:S08]  /*6a60*/  BRA.U !UP0, `(.L_x_118) ;  /* 0x00000001087c7547 */ /* 0x000ff0000b800000 */
[----:B------:R-:W1:Y:S01]  /*6a70*/  LDCU.64 UR8, c[0x4][0x80] ;  /* 0x01001000ff0877ac */ /* 0x000e620008000a00 */
[----:B------:R-:W-:Y:S01]  /*6a80*/  MOV R2, 0x0 ;  /* 0x0000000000027802 */ /* 0x000fe20000000f00 */
[----:B------:R-:W-:Y:S02]  /*6a90*/  HFMA2 R12, -RZ, RZ, 0, 5.9604644775390625e-08 ;  /* 0x00000001ff0c7431 */ /* 0x000fe400000001ff */
[----:B------:R-:W-:Y:S01]  /*6aa0*/  IMAD.MOV.U32 R8, RZ, RZ, 0x70 ;  /* 0x00000070ff087424 */ /* 0x000fe200078e00ff */
[----:B------:R2:W3:Y:S01]  /*6ab0*/  LDC.64 R14, c[0x4][R2] ;  /* 0x01000000020e7b82 */ /* 0x0004e20000000a00 */
[----:B------:R-:W4:Y:S01]  /*6ac0*/  LDCU.64 UR6, c[0x4][0x88] ;  /* 0x01001100ff0677ac */ /* 0x000f220008000a00 */
[----:B------:R-:W-:Y:S01]  /*6ad0*/  IMAD.MOV.U32 R13, RZ, RZ, RZ ;  /* 0x000000ffff0d7224 */ /* 0x000fe200078e00ff */
[----:B------:R-:W2:Y:S01]  /*6ae0*/  LDCU.64 UR4, c[0x4][0x8] ;  /* 0x01000100ff0477ac */ /* 0x000ea20008000a00 */
[----:B-1----:R-:W-:Y:S01]  /*6af0*/  MOV R5, UR9 ;  /* 0x0000000900057c02 */ /* 0x002fe20008000f00 */
[----:B------:R-:W-:Y:S01]  /*6b00*/  IMAD.U32 R4, RZ, RZ, UR8 ;  /* 0x00000008ff047e24 */ /* 0x000fe2000f8e00ff */
[----:B----4-:R-:W-:Y:S01]  /*6b10*/  MOV R7, UR7 ;  /* 0x0000000700077c02 */ /* 0x010fe20008000f00 */
[----:B------:R-:W-:Y:S01]  /*6b20*/  IMAD.U32 R6, RZ, RZ, UR6 ;  /* 0x00000006ff067e24 */ /* 0x000fe2000f8e00ff */
[----:B--2---:R-:W-:Y:S01]  /*6b30*/  MOV R11, UR5 ;  /* 0x00000005000b7c02 */ /* 0x004fe20008000f00 */
[----:B------:R-:W-:Y:S02]  /*6b40*/  IMAD.U32 R10, RZ, RZ, UR4 ;  /* 0x00000004ff0a7e24 */ /* 0x000fe4000f8e00ff */
[----:B------:R-:W-:Y:S07]  /*6b50*/  LEPC R20, `(.L_x_119) ;  /* 0x000000001014794e */ /* 0x000fee0000000000 */
[----:B---3-5:R-:W-:Y:S05]  /*6b60*/  CALL.ABS.NOINC R14 ;  /* 0x000000000e007343 */ /* 0x028fea0003c00000 */
.L_x_119:
[----:B------:R-:W1:Y:S01]  /*6b70*/  LDCU.64 UR8, c[0x4][0x80] ;  /* 0x01001000ff0877ac */ /* 0x000e620008000a00 */
[----:B------:R-:W2:Y:S01]  /*6b80*/  LDC.64 R2, c[0x4][R2] ;  /* 0x0100000002027b82 */ /* 0x000ea20000000a00 */
[----:B------:R-:W-:Y:S02]  /*6b90*/  HFMA2 R12, -RZ, RZ, 0, 5.9604644775390625e-08 ;  /* 0x00000001ff0c7431 */ /* 0x000fe400000001ff */
[----:B------:R-:W-:Y:S02]  /*6ba0*/  IMAD.MOV.U32 R8, RZ, RZ, 0x70 ;  /* 0x00000070ff087424 */ /* 0x000fe400078e00ff */
[----:B------:R-:W-:Y:S01]  /*6bb0*/  IMAD.MOV.U32 R13, RZ, RZ, RZ ;  /* 0x000000ffff0d7224 */ /* 0x000fe200078e00ff */
[----:B------:R-:W3:Y:S01]  /*6bc0*/  LDCU.64 UR6, c[0x4][0x88] ;  /* 0x01001100ff0677ac */ /* 0x000ee20008000a00 */
[----:B------:R-:W4:Y:S01]  /*6bd0*/  LDCU.64 UR4, c[0x4][0x8] ;  /* 0x01000100ff0477ac */ /* 0x000f220008000a00 */
[----:B-1----:R-:W-:Y:S02]  /*6be0*/  MOV R4, UR8 ;  /* 0x0000000800047c02 */ /* 0x002fe40008000f00 */
[----:B------:R-:W-:Y:S02]  /*6bf0*/  MOV R5, UR9 ;  /* 0x0000000900057c02 */ /* 0x000fe40008000f00 */
[----:B---3--:R-:W-:Y:S01]  /*6c00*/  MOV R7, UR7 ;  /* 0x0000000700077c02 */ /* 0x008fe20008000f00 */
[----:B------:R-:W-:Y:S01]  /*6c10*/  IMAD.U32 R6, RZ, RZ, UR6 ;  /* 0x00000006ff067e24 */ /* 0x000fe2000f8e00ff */
[----:B----4-:R-:W-:Y:S01]  /*6c20*/  MOV R11, UR5 ;  /* 0x00000005000b7c02 */ /* 0x010fe20008000f00 */
[----:B------:R-:W-:Y:S02]  /*6c30*/  IMAD.U32 R10, RZ, RZ, UR4 ;  /* 0x00000004ff0a7e24 */ /* 0x000fe4000f8e00ff */
[----:B------:R-:W-:Y:S07]  /*6c40*/  LEPC R20, `(.L_x_118) ;  /* 0x000000001014794e */ /* 0x000fee0000000000 */
[----:B--2---:R-:W-:Y:S05]  /*6c50*/  CALL.ABS.NOINC R2 ;  /* 0x0000000002007343 */ /* 0x004fea0003c00000 */
.L_x_118:
[----:B------:R-:W-:Y:S01]  /*6c60*/  ISETP.NE.U32.AND P4, PT, R82, RZ, PT ;  /* 0x000000ff5200720c */ /* 0x000fe20003f85070 */
[----:B------:R-:W-:Y:S01]  /*6c70*/  UISETP.NE.AND UP2, UPT, UR48, URZ, UPT ;  /* 0x000000ff3000728c */ /* 0x000fe2000bf45270 */
[----:B------:R-:W-:Y:S01]  /*6c80*/  ISETP.NE.U32.AND P2, PT, RZ, UR40, PT ;  /* 0x00000028ff007c0c */ /* 0x000fe2000bf45070 */
[----:B------:R-:W-:Y:S01]  /*6c90*/  UISETP.NE.U32.AND UP1, UPT, UR42, URZ, UPT ;  /* 0x000000ff2a00728c */ /* 0x000fe2000bf25070 */
[----:B------:R-:W-:Y:S01]  /*6ca0*/  ISETP.NE.AND.EX P4, PT, R83, RZ, PT, P4 ;  /* 0x000000ff5300720c */ /* 0x000fe20003f85340 */
[----:B------:R-:W-:Y:S01]  /*6cb0*/  UPLOP3.LUT UP0, UPT, UPT, UPT, UPT, 0x40, 0x4 ;  /* 0x000000000004789c */ /* 0x000fe20003f0e870 */
[----:B------:R-:W-:Y:S01]  /*6cc0*/  ISETP.NE.AND.EX P2, PT, RZ, UR41, PT, P2 ;  /* 0x00000029ff007c0c */ /* 0x000fe2000bf45320 */
[----:B------:R-:W-:Y:S01]  /*6cd0*/  UISETP.NE.AND.EX UP1, UPT, UR43, URZ, UPT, UP1 ;  /* 0x000000ff2b00728c */ /* 0x000fe2000bf25310 */
[----:B------:R-:W-:Y:S04]  /*6ce0*/  PLOP3.LUT P1, PT, PT, PT, UP2, 0x80, 0x8 ;  /* 0x000000000008781c */ /* 0x000fe80003f2f028 */
[----:B------:R-:W-:Y:S06]  /*6cf0*/  @UP2 UPLOP3.LUT UP0, UPT, UPT, UPT, UP1, 0x80, 0x8 ;  /* 0x000000000008289c */ /* 0x000fec0003f0f010 */
[----:B------:R-:W-:Y:S01]  /*6d00*/  PLOP3.LUT P0, PT, PT, PT, UP0, 0x80, 0x8 ;  /* 0x000000000008781c */ /* 0x000fe20003f0f008 */
[----:B------:R-:W-:Y:S01]  /*6d10*/  @!UPT UIADD3 URZ, UPT, UPT, URZ, URZ, URZ ;  /* 0x000000fffffff290 */ /* 0x000fe2000fffe0ff */
[----:B------:R-:W-:Y:S11]  /*6d20*/  BRA.U !UP1, `(.L_x_120) ;  /* 0x0000000109387547 */ /* 0x000ff6000b800000 */
[----:B------:R-:W-:Y:S01]  /*6d30*/  UISETP.NE.U32.AND UP0, UPT, UR40, URZ, UPT ;  /* 0x000000ff2800728c */ /* 0x000fe2000bf05070 */
[----:B------:R-:W-:Y:S02]  /*6d40*/  HFMA2 R0, -RZ, RZ, 0, 5.9604644775390625e-08 ;  /* 0x00000001ff007431 */ /* 0x000fe400000001ff */
[----:B------:R-:W-:Y:S01]  /*6d50*/  IMAD.MOV.U32 R88, RZ, RZ, 0x1 ;  /* 0x00000001ff587424 */ /* 0x000fe200078e00ff */
[----:B------:R-:W-:Y:S06]  /*6d60*/  UISETP.NE.AND.EX UP0, UPT, UR41, URZ, UPT, UP0 ;  /* 0x000000ff2900728c */ /* 0x000fec000bf05300 */
[----:B------:R-:W-:Y:S05]  /*6d70*/  PLOP3.LUT P3, PT, PT, PT, UP0, 0x80, 0x8 ;  /* 0x000000000008781c */ /* 0x000fea0003f6f008 */
[----:B------:R-:W1:Y:S01]  /*6d80*/  @UP0 LDCU.64 UR6, c[0x0][0xc88] ;  /* 0x00019100ff0607ac */ /* 0x000e620008000a00 */
[----:B------:R-:W-:Y:S07]  /*6d90*/  @UP0 UIMAD UR4, UR44, UR42, URZ ;  /* 0x0000002a2c0402a4 */ /* 0x000fee000f8e02ff */
[----:B------:R-:W-:Y:S01]  /*6da0*/  @!P3 PRMT R88, R0, 0x7610, R88 ;  /* 0x000076100058b816 */ /* 0x000fe20000000058 */
[----:B-1----:R-:W-:Y:S03]  /*6db0*/  @UP0 UIMAD.WIDE UR6, UR4, 0x4, UR6 ;  /* 0x00000004040608a5 */ /* 0x002fe6000f8e0206 */
[----:B------:R-:W1:Y:S03]  /*6dc0*/  @!UP0 LDCU UR4, c[0x0][0xc80] ;  /* 0x00019000ff0487ac */ /* 0x000e660008000800 */
[----:B------:R-:W-:Y:S01]  /*6dd0*/  IMAD.U32 R2, RZ, RZ, UR6 ;  /* 0x00000006ff027e24 */ /* 0x000fe2000f8e00ff */
[----:B------:R-:W-:Y:S05]  /*6de0*/  MOV R3, UR7 ;  /* 0x0000000700037c02 */ /* 0x000fea0008000f00 */
[----:B-----5:R2:W5:Y:S02]  /*6df0*/  @P3 LDG.E R49, desc[UR46][R2.64] ;  /* 0x0000002e02313981 */ /* 0x020564000c1e1900 */
[----:B-12---:R-:W-:Y:S02]  /*6e00*/  @!P3 IMAD.U32 R49, RZ, RZ, UR4 ;  /* 0x00000004ff31be24 */ /* 0x006fe4000f8e00ff */
.L_x_120:
[----:B------:R-:W-:Y:S05]  /*6e10*/  @!P4 BRA `(.L_x_121) ;  /* 0x000000000020c947 */ /* 0x000fea0003800000 */
[----:B------:R-:W-:Y:S04]  /*6e20*/  ISETP.NE.U32.AND P3, PT, R80, RZ, PT ;  /* 0x000000ff5000720c */ /* 0x000fe80003f65070 */
[----:B------:R-:W-:Y:S11]  /*6e30*/  ISETP.NE.AND.EX P3, PT, R81, RZ, PT, P3 ;  /* 0x000000ff5100720c */ /* 0x000ff60003f65330 */
[----:B------:R-:W-:Y:S02]  /*6e40*/  @!UPT UIADD3 URZ, UPT, UPT, URZ, URZ, URZ ;  /* 0x000000fffffff290 */ /* 0x000fe4000fffe0ff */
[----:B------:R-:W1:Y:S01]  /*6e50*/  @P3 LDC.64 R2, c[0x0][0xca8] ;  /* 0x00032a00ff023b82 */ /* 0x000e620000000a00 */
[----:B------:R-:W-:Y:S04]  /*6e60*/  @P3 IMAD R0, R82, UR44, RZ ;  /* 0x0000002c52003c24 */ /* 0x000fe8000f8e02ff */
[----:B-1----:R-:W-:Y:S05]  /*6e70*/  @P3 IMAD.WIDE R2, R0, 0x4, R2 ;  /* 0x0000000400023825 */ /* 0x002fea00078e0202 */
[----:B-----5:R1:W5:Y:S02]  /*6e80*/  @P3 LDG.E R47, desc[UR46][R2.64] ;  /* 0x0000002e022f3981 */ /* 0x020364000c1e1900 */
[----:B-1----:R-:W2:Y:S02]  /*6e90*/  @!P3 LDC R47, c[0x0][0xca0] ;  /* 0x00032800ff2fbb82 */ /* 0x002ea40000000800 */
.L_x_121:
[----:B-----5:R-:W-:Y:S01]  /*6ea0*/  FSETP.NEU.AND P3, PT, R49, RZ, PT ;  /* 0x000000ff3100720b */ /* 0x020fe20003f6d000 */
[----:B------:R-:W-:Y:S01]  /*6eb0*/  ULOP3.LUT UR4, UR52, 0x1, URZ, 0x3c, !UPT ;  /* 0x0000000134047892 */ /* 0x000fe2000f8e3cff */
[----:B------:R-:W-:Y:S01]  /*6ec0*/  SEL R4, RZ, 0xffffffff, P2 ;  /* 0xffffffffff047807 */ /* 0x000fe20001000000 */
[----:B------:R-:W-:Y:S01]  /*6ed0*/  IMAD.U32 R72, RZ, RZ, UR56 ;  /* 0x00000038ff487e24 */ /* 0x000fe2000f8e00ff */
[----:B------:R-:W-:Y:S01]  /*6ee0*/  @P1 LOP3.LUT P2, RZ, R88, 0xff, RZ, 0xc0, !PT ;  /* 0x000000ff58ff1812 */ /* 0x000fe2000784c0ff */
[----:B------:R-:W-:Y:S01]  /*6ef0*/  IMAD.SHL.U32 R106, R94, 0x10, RZ ;  /* 0x000000105e6a7824 */ /* 0x000fe200078e00ff */
[----:B------:R-:W-:Y:S01]  /*6f00*/  @P1 SEL R0, RZ, 0xffffffff, P3 ;  /* 0xffffffffff001807 */ /* 0x000fe20001800000 */
[----:B------:R-:W-:Y:S01]  /*6f10*/  IMAD.U32 R107, RZ, RZ, UR4 ;  /* 0x00000004ff6b7e24 */ /* 0x000fe2000f8e00ff */
[----:B------:R-:W-:Y:S01]  /*6f20*/  LEA R73, R45, UR49, 0x3 ;  /* 0x000000312d497c11 */ /* 0x000fe2000f8e18ff */
[----:B------:R-:W-:Y:S01]  /*6f30*/  IMAD.SHL.U32 R72, R72, 0x2000, RZ ;  /* 0x0000200048487824 */ /* 0x000fe200078e00ff */
[----:B------:R-:W-:Y:S01]  /*6f40*/  @P0 SEL R0, R4, R0, !P2 ;  /* 0x0000000004000207 */ /* 0x000fe20005000000 */
[----:B------:R-:W-:Y:S01]  /*6f50*/  IMAD.SHL.U32 R105, R93, 0x10, RZ ;  /* 0x000000105d697824 */ /* 0x000fe200078e00ff */
[----:B------:R-:W-:Y:S01]  /*6f60*/  PLOP3.LUT P2, PT, PT, PT, UP1, 0x80, 0x8 ;  /* 0x000000000008781c */ /* 0x000fe20003f4f018 */
[----:B------:R-:W-:Y:S01]  /*6f70*/  IMAD.IADD R67, R99, 0x1, R72 ;  /* 0x0000000163437824 */ /* 0x000fe200078e0248 */
[----:B------:R-:W-:Y:S01]  /*6f80*/  @P1 LOP3.LUT R0, R0, 0x1, RZ, 0xc0, !PT ;  /* 0x0000000100001812 */ /* 0x000fe200078ec0ff */
[----:B------:R-:W-:Y:S01]  /*6f90*/  BSSY B1, `(.L_x_122) ;  /* 0x0000039000017945 */ /* 0x000fe20003800000 */
[----:B------:R-:W-:Y:S01]  /*6fa0*/  LOP3.LUT P4, R102, R88, 0xff, RZ, 0xc0, !PT ;  /* 0x000000ff58667812 */ /* 0x000fe2000788c0ff */
[----:B------:R-:W-:Y:S01]  /*6fb0*/  IMAD.IADD R66, R67, 0x1, R106 ;  /* 0x0000000143427824 */ /* 0x000fe200078e026a */
[----:B------:R-:W-:Y:S01]  /*6fc0*/  ISETP.NE.U32.OR P5, PT, R0, 0x1, !P1 ;  /* 0x000000010000780c */ /* 0x000fe20004fa5470 */
[----:B------:R-:W-:Y:S01]  /*6fd0*/  IMAD.U32 R0, RZ, RZ, UR56 ;  /* 0x00000038ff007e24 */ /* 0x000fe2000f8e00ff */
[----:B------:R-:W-:Y:S01]  /*6fe0*/  SEL R3, RZ, 0xffffffff, P3 ;  /* 0xffffffffff037807 */ /* 0x000fe20001800000 */
[----:B------:R-:W-:Y:S01]  /*6ff0*/  IMAD.MOV.U32 R75, RZ, RZ, 0x1 ;  /* 0x00000001ff4b7424 */ /* 0x000fe200078e00ff */
[----:B------:R-:W-:Y:S01]  /*7000*/  P2R R104, PR, RZ, 0x20 ;  /* 0x00000020ff687803 */ /* 0x000fe20000000000 */
[----:B------:R-:W-:Y:S01]  /*7010*/  IMAD R48, R45, 0x40, R46 ;  /* 0x000000402d307824 */ /* 0x000fe200078e022e */
[----:B------:R-:W-:Y:S01]  /*7020*/  LEA R0, R0, UR49, 0x3 ;  /* 0x0000003100007c11 */ /* 0x000fe2000f8e18ff */
[----:B------:R-:W-:Y:S01]  /*7030*/  IMAD.U32 R74, RZ, RZ, UR56 ;  /* 0x00000038ff4a7e24 */ /* 0x000fe2000f8e00ff */
[----:B------:R-:W-:Y:S02]  /*7040*/  @P2 SEL R3, R4, R3, !P4 ;  /* 0x0000000304032207 */ /* 0x000fe40006000000 */
[----:B------:R-:W-:Y:S02]  /*7050*/  CS2R R78, SRZ ;  /* 0x00000000004e7805 */ /* 0x000fe4000001ff00 */
[----:B------:R-:W-:Y:S02]  /*7060*/  CS2R R76, SRZ ;  /* 0x00000000004c7805 */ /* 0x000fe4000001ff00 */
[----:B------:R-:W-:Y:S02]  /*7070*/  CS2R R70, SRZ ;  /* 0x0000000000467805 */ /* 0x000fe4000001ff00 */
[----:B------:R-:W-:Y:S02]  /*7080*/  LOP3.LUT R3, R3, 0x1, RZ, 0xc0, !PT ;  /* 0x0000000103037812 */ /* 0x000fe400078ec0ff */
[----:B------:R-:W-:Y:S02]  /*7090*/  CS2R R68, SRZ ;  /* 0x0000000000447805 */ /* 0x000fe4000001ff00 */
[----:B------:R-:W-:Y:S02]  /*70a0*/  @P5 SHF.L.U32 R2, R107, 0x1f, RZ ;  /* 0x0000001f6b025819 */ /* 0x000fe400000006ff */
[----:B------:R-:W-:Y:S02]  /*70b0*/  CS2R R62, SRZ ;  /* 0x00000000003e7805 */ /* 0x000fe4000001ff00 */
[----:B------:R-:W-:Y:S02]  /*70c0*/  ISETP.NE.U32.AND P2, PT, R3, 0x1, PT ;  /* 0x000000010300780c */ /* 0x000fe40003f45070 */
[----:B------:R-:W-:Y:S01]  /*70d0*/  CS2R R60, SRZ ;  /* 0x00000000003c7805 */ /* 0x000fe2000001ff00 */
[----:B------:R1:W3:Y:S01]  /*70e0*/  @P5 SYNCS.PHASECHK.TRANS64.TRYWAIT P1, [R0+URZ+0x1c0], R2 ;  /* 0x0001c002000055a7 */ /* 0x0002e200080211ff */
[----:B------:R-:W-:Y:S02]  /*70f0*/  CS2R R58, SRZ ;  /* 0x00000000003a7805 */ /* 0x000fe4000001ff00 */
[----:B------:R-:W-:Y:S02]  /*7100*/  P2R R108, PR, RZ, 0x4 ;  /* 0x00000004ff6c7803 */ /* 0x000fe40000000000 */
[----:B------:R-:W-:Y:S01]  /*7110*/  CS2R R56, SRZ ;  /* 0x0000000000387805 */ /* 0x000fe2000001ff00 */
[----:B------:R-:W-:Y:S02]  /*7120*/  IMAD.IADD R65, R67, 0x1, R105 ;  /* 0x0000000143417824 */ /* 0x000fe400078e0269 */
[----:B------:R-:W-:Y:S01]  /*7130*/  IMAD.IADD R64, R98, 0x1, R66 ;  /* 0x0000000162407824 */ /* 0x000fe200078e0242 */
[----:B-1----:R-:W-:Y:S04]  /*7140*/  SHF.L.U32 R2, R97, 0x1f, RZ ;  /* 0x0000001f61027819 */ /* 0x002fe800000006ff */
[----:B------:R1:W4:Y:S01]  /*7150*/  SYNCS.PHASECHK.TRANS64.TRYWAIT P0, [R73+URZ+0x220], R2 ;  /* 0x00022002490075a7 */ /* 0x00032200080011ff */
[----:B---3--:R-:W-:Y:S01]  /*7160*/  @P5 SEL R75, RZ, 0x1, !P1 ;  /* 0x00000001ff4b5807 */ /* 0x008fe20004800000 */
[----:B-1----:R-:W-:Y:S06]  /*7170*/  @!P5 BRA `(.L_x_123) ;  /* 0x000000000068d947 */ /* 0x002fec0003800000 */
[----:B------:R-:W-:Y:S01]  /*7180*/  ISETP.NE.AND P1, PT, R75, RZ, PT ;  /* 0x000000ff4b00720c */ /* 0x000fe20003f25270 */
[----:B------:R-:W-:Y:S01]  /*7190*/  BSSY B0, `(.L_x_124) ;  /* 0x000000d000007945 */ /* 0x000fe20003800000 */
[----:B------:R-:W-:Y:S02]  /*71a0*/  CS2R R58, SRZ ;  /* 0x00000000003a7805 */ /* 0x000fe4000001ff00 */
[----:B------:R-:W-:Y:S02]  /*71b0*/  CS2R R56, SRZ ;  /* 0x0000000000387805 */ /* 0x000fe4000001ff00 */
[----:B------:R-:W-:Y:S02]  /*71c0*/  CS2R R62, SRZ ;  /* 0x00000000003e7805 */ /* 0x000fe4000001ff00 */
[----:B------:R-:W-:Y:S02]  /*71d0*/  CS2R R60, SRZ ;  /* 0x00000000003c7805 */ /* 0x000fe4000001ff00 */
[----:B------:R-:W-:Y:S02]  /*71e0*/  CS2R R70, SRZ ;  /* 0x0000000000467805 */ /* 0x000fe4000001ff00 */
[----:B------:R-:W-:Y:S02]  /*71f0*/  CS2R R68, SRZ ;  /* 0x0000000000447805 */ /* 0x000fe4000001ff00 */
[----:B------:R-:W-:Y:S02]  /*7200*/  CS2R R78, SRZ ;  /* 0x00000000004e7805 */ /* 0x000fe4000001ff00 */
[----:B------:R-:W-:Y:S01]  /*7210*/  CS2R R76, SRZ ;  /* 0x00000000004c7805 */ /* 0x000fe2000001ff00 */
[----:B------:R-:W-:Y:S06]  /*7220*/  @P1 BRA `(.L_x_125) ;  /* 0x00000000000c1947 */ /* 0x000fec0003800000 */
[----:B------:R-:W-:Y:S04]  /*7230*/  SHF.L.U32 R3, R107, 0x1f, RZ ;  /* 0x0000001f6b037819 */ /* 0x000fe800000006ff */
[----:B------:R-:W1:Y:S02]  /*7240*/  SYNCS.PHASECHK.TRANS64.TRYWAIT P1, [R0+URZ+0x1c0], R3 ;  /* 0x0001c003000075a7 */ /* 0x000e6400080211ff */
[----:B-1----:R-:W-:Y:S05]  /*7250*/  @!P1 BRA `(.L_x_126) ;  /* 0x0000002c005c9947 */ /* 0x002fea0003800000 */
.L_x_125:
[----:B------:R-:W-:Y:S05]  /*7260*/  BSYNC B0 ;  /* 0x0000000000007941 */ /* 0x000fea0003800000 */
.L_x_124:
[----:B------:R-:W-:Y:S01]  /*7270*/  ISETP.NE.AND P1, PT, R108, RZ, PT ;  /* 0x000000ff6c00720c */ /* 0x000fe20003f25270 */
[----:B------:R-:W-:Y:S04]  /*7280*/  UIADD3 UR5, UPT, UPT, UR56, 0x1, URZ ;  /* 0x0000000138057890 */ /* 0x000fe8000fffe0ff */
[----:B------:R-:W-:Y:S04]  /*7290*/  UISETP.NE.AND UP0, UPT, UR5, 0x3, UPT ;  /* 0x000000030500788c */ /* 0x000fe8000bf05270 */
[----:B------:R-:W-:Y:S02]  /*72a0*/  USEL UR4, URZ, 0x1, UP0 ;  /* 0x00000001ff047887 */ /* 0x000fe40008000000 */
[----:B------:R-:W-:Y:S02]  /*72b0*/  USEL UR5, UR5, URZ, UP0 ;  /* 0x000000ff05057287 */ /* 0x000fe40008000000 */
[----:B------:R3:W1:Y:S02]  /*72c0*/  @P1 LDS.128 R56, [R67] ;  /* 0x0000000043381984 */ /* 0x0006640000000c00 */
[----:B------:R-:W-:Y:S02]  /*72d0*/  LOP3.LUT R107, R107, UR4, RZ, 0x3c, !PT ;  /* 0x000000046b6b7c12 */ /* 0x000fe4000f8e3cff */
[----:B------:R3:W1:Y:S01]  /*72e0*/  @P1 LDS.128 R60, [R66+0x10] ;  /* 0x00001000423c1984 */ /* 0x0006620000000c00 */
[----:B------:R-:W-:Y:S03]  /*72f0*/  IMAD.U32 R74, RZ, RZ, UR5 ;  /* 0x00000005ff4a7e24 */ /* 0x000fe6000f8e00ff */
[----:B------:R3:W1:Y:S04]  /*7300*/  @P1 LDS.128 R68, [R65+0x20] ;  /* 0x0000200041441984 */ /* 0x0006680000000c00 */
[----:B------:R3:W1:Y:S02]  /*7310*/  @P1 LDS.128 R76, [R64+0x10] ;  /* 0x00001000404c1984 */ /* 0x0006640000000c00 */
.L_x_123:
[----:B------:R-:W-:Y:S05]  /*7320*/  BSYNC B1 ;  /* 0x0000000000017941 */ /* 0x000fea0003800000 */
.L_x_122:
[----:B-1----:R-:W-:Y:S04]  /*7330*/  SHF.R.U32.HI R0, RZ, 0x15, R48 ;  /* 0x00000015ff007819 */ /* 0x002fe80000011630 */
[----:B------:R-:W-:Y:S01]  /*7340*/  LOP3.LUT P1, RZ, R0, 0x3, R92, 0x48, !PT ;  /* 0x0000000300ff7812 */ /* 0x000fe2000782485c */
[----:B------:R-:W-:Y:S01]  /*7350*/  @!UPT UIADD3 URZ, UPT, UPT, URZ, URZ, URZ ;  /* 0x000000fffffff290 */ /* 0x000fe2000fffe0ff */
[----:B----4-:R-:W-:Y:S11]  /*7360*/  @P0 BRA `(.L_x_127) ;  /* 0x0000000000080947 */ /* 0x010ff60003800000 */
[----:B------:R-:W1:Y:S02]  /*7370*/  SYNCS.PHASECHK.TRANS64.TRYWAIT P0, [R73+URZ+0x220], R2 ;  /* 0x00022002490075a7 */ /* 0x000e6400080011ff */
[----:B-1----:R-:W-:Y:S05]  /*7380*/  @!P0 BRA `(.L_x_128) ;  /* 0x0000002c00248947 */ /* 0x002fea0003800000 */
.L_x_127:
[----:B------:R-:W-:Y:S05]  /*7390*/  @!P1 BRA `(.L_x_129) ;  /* 0x0000000000409947 */ /* 0x000fea0003800000 */
[----:B------:R-:W4:Y:S01]  /*73a0*/  LDCU.64 UR8, c[0x4][0x70] ;  /* 0x01000e00ff0877ac */ /* 0x000f220008000a00 */
[----:B------:R-:W-:Y:S01]  /*73b0*/  MOV R3, 0x0 ;  /* 0x0000000000037802 */ /* 0x000fe20000000f00 */
[----:B------:R-:W-:Y:S02]  /*73c0*/  HFMA2 R12, -RZ, RZ, 0, 5.9604644775390625e-08 ;  /* 0x00000001ff0c7431 */ /* 0x000fe400000001ff */
[----:B------:R-:W-:Y:S02]  /*73d0*/  IMAD.MOV.U32 R8, RZ, RZ, 0x192 ;  /* 0x00000192ff087424 */ /* 0x000fe400078e00ff */
[----:B------:R-:W-:Y:S01]  /*73e0*/  IMAD.MOV.U32 R13, RZ, RZ, RZ ;  /* 0x000000ffff0d7224 */ /* 0x000fe200078e00ff */
[----:B------:R-:W5:Y:S01]  /*73f0*/  LDCU.64 UR6, c[0x4][0x78] ;  /* 0x01000f00ff0677ac */ /* 0x000f620008000a00 */
[----:B-1----:R-:W1:Y:S01]  /*7400*/  LDC.64 R2, c[0x4][R3] ;  /* 0x0100000003027b82 */ /* 0x002e620000000a00 */
[----:B------:R-:W2:Y:S01]  /*7410*/  LDCU.64 UR4, c[0x4][0x10] ;  /* 0x01000200ff0477ac */ /* 0x000ea20008000a00 */
[----:B----4-:R-:W-:Y:S01]  /*7420*/  MOV R5, UR9 ;  /* 0x0000000900057c02 */ /* 0x010fe20008000f00 */
[----:B------:R-:W-:Y:S01]  /*7430*/  IMAD.U32 R4, RZ, RZ, UR8 ;  /* 0x00000008ff047e24 */ /* 0x000fe2000f8e00ff */
[----:B-----5:R-:W-:Y:S01]  /*7440*/  MOV R7, UR7 ;  /* 0x0000000700077c02 */ /* 0x020fe20008000f00 */
[----:B------:R-:W-:Y:S01]  /*7450*/  IMAD.U32 R6, RZ, RZ, UR6 ;  /* 0x00000006ff067e24 */ /* 0x000fe2000f8e00ff */
[----:B--2---:R-:W-:Y:S01]  /*7460*/  MOV R11, UR5 ;  /* 0x00000005000b7c02 */ /* 0x004fe20008000f00 */
[----:B------:R-:W-:Y:S02]  /*7470*/  IMAD.U32 R10, RZ, RZ, UR4 ;  /* 0x00000004ff0a7e24 */ /* 0x000fe4000f8e00ff */
[----:B------:R-:W-:Y:S07]  /*7480*/  LEPC R20, `(.L_x_129) ;  /* 0x000000001014794e */ /* 0x000fee0000000000 */
[----:B-1-3--:R-:W-:Y:S05]  /*7490*/  CALL.ABS.NOINC R2 ;  /* 0x0000000002007343 */ /* 0x00afea0003c00000 */
.L_x_129:
[----:B------:R-:W-:Y:S01]  /*74a0*/  SHF.L.U32 R50, R56, 0x10, RZ ;  /* 0x0000001038327819 */ /* 0x000fe200000006ff */
[----:B------:R-:W-:Y:S05]  /*74b0*/  WARPSYNC.ALL ;  /* 0x0000000000007948 */ /* 0x000fea0003800000 */
[----:B------:R-:W-:Y:S01]  /*74c0*/  R2UR UR4, R48 ;  /* 0x00000000300472ca */ /* 0x000fe200000e0000 */
[----:B------:R-:W-:Y:S01]  /*74d0*/  BSSY.RECONVERGENT B0, `(.L_x_130) ;  /* 0x0000085000007945 */ /* 0x000fe20003800200 */
[----:B------:R-:W-:Y:S02]  /*74e0*/  LOP3.LUT R51, R56, 0xffff0000, RZ, 0xc0, !PT ;  /* 0xffff000038337812 */ /* 0x000fe400078ec0ff */
[----:B------:R-:W-:Y:S02]  /*74f0*/  SHF.L.U32 R52, R57, 0x10, RZ ;  /* 0x0000001039347819 */ /* 0x000fe400000006ff */
[----:B------:R-:W-:Y:S07]  /*7500*/  ISETP.NE.AND P0, PT, R100, RZ, PT ;  /* 0x000000ff6400720c */ /* 0x000fee0003f05270 */
[----:B------:R-:W2:Y:S02]  /*7510*/  LDTM.x32 R4, tmem[UR4] ;  /* 0x00000004000479ee */ /* 0x000ea400082c0000 */
[C---:B--2---:R-:W-:Y:S01]  /*7520*/  FMUL R0, R47.reuse, R4 ;  /* 0x000000042f007220 */ /* 0x044fe20000400000 */
[C---:B-1----:R-:W-:Y:S01]  /*7530*/  FMUL R2, R47.reuse, R5 ;  /* 0x000000052f027220 */ /* 0x042fe20000400000 */
[C---:B------:R-:W-:Y:S01]  /*7540*/  FMUL R4, R47.reuse, R8 ;  /* 0x000000082f047220 */ /* 0x040fe20000400000 */
[C---:B------:R-:W-:Y:S01]  /*7550*/  FMUL R3, R47.reuse, R6 ;  /* 0x000000062f037220 */ /* 0x040fe20000400000 */
[C---:B------:R-:W-:Y:S01]  /*7560*/  FMUL R5, R47.reuse, R9 ;  /* 0x000000092f057220 */ /* 0x040fe20000400000 */
[C---:B------:R-:W-:Y:S01]  /*7570*/  FMUL R8, R47.reuse, R12 ;  /* 0x0000000c2f087220 */ /* 0x040fe20000400000 */
[C---:B------:R-:W-:Y:S01]  /*7580*/  FMUL R6, R47.reuse, R10 ;  /* 0x0000000a2f067220 */ /* 0x040fe20000400000 */
[C---:B------:R-:W-:Y:S01]  /*7590*/  FMUL R9, R47.reuse, R13 ;  /* 0x0000000d2f097220 */ /* 0x040fe20000400000 */
[----:B------:R-:W-:Y:S01]  /*75a0*/  FMUL R12, R47, R16 ;  /* 0x000000102f0c7220 */ /* 0x000fe20000400000 */
[----:B------:R-:W-:Y:S01]  /*75b0*/  FFMA R0, R49, R50, R0 ;  /* 0x0000003231007223 */ /* 0x000fe20000000000 */
[C---:B------:R-:W-:Y:S01]  /*75c0*/  FMUL R10, R47.reuse, R14 ;  /* 0x0000000e2f0a7220 */ /* 0x040fe20000400000 */
[C---:B------:R-:W-:Y:S01]  /*75d0*/  FMUL R13, R47.reuse, R17 ;  /* 0x000000112f0d7220 */ /* 0x040fe20000400000 */
[----:B------:R-:W-:Y:S01]  /*75e0*/  FMUL R16, R47, R20 ;  /* 0x000000142f107220 */ /* 0x000fe20000400000 */
[----:B------:R-:W-:Y:S01]  /*75f0*/  FFMA R2, R49, R51, R2 ;  /* 0x0000003331027223 */ /* 0x000fe20000000002 */
[C---:B------:R-:W-:Y:S01]  /*7600*/  FMUL R14, R47.reuse, R18 ;  /* 0x000000122f0e7220 */ /* 0x040fe20000400000 */
[C---:B------:R-:W-:Y:S01]  /*7610*/  FMUL R17, R47.reuse, R21 ;  /* 0x000000152f117220 */ /* 0x040fe20000400000 */
[C---:B------:R-:W-:Y:S01]  /*7620*/  FMUL R20, R47.reuse, R24 ;  /* 0x000000182f147220 */ /* 0x040fe20000400000 */
[C---:B------:R-:W-:Y:S01]  /*7630*/  FMUL R18, R47.reuse, R22 ;  /* 0x000000162f127220 */ /* 0x040fe20000400000 */
[C---:B------:R-:W-:Y:S01]  /*7640*/  FMUL R21, R47.reuse, R25 ;  /* 0x000000192f157220 */ /* 0x040fe20000400000 */
[C---:B------:R-:W-:Y:S01]  /*7650*/  FMUL R24, R47.reuse, R28 ;  /* 0x0000001c2f187220 */ /* 0x040fe20000400000 */
[C---:B------:R-:W-:Y:S01]  /*7660*/  FMUL R22, R47.reuse, R26 ;  /* 0x0000001a2f167220 */ /* 0x040fe20000400000 */
[C---:B------:R-:W-:Y:S01]  /*7670*/  FMUL R25, R47.reuse, R29 ;  /* 0x0000001d2f197220 */ /* 0x040fe20000400000 */
[----:B------:R-:W-:Y:S01]  /*7680*/  FMUL R28, R47, R32 ;  /* 0x000000202f1c7220 */ /* 0x000fe20000400000 */
[----:B------:R-:W-:Y:S01]  /*7690*/  LOP3.LUT R32, R57, 0xffff0000, RZ, 0xc0, !PT ;  /* 0xffff000039207812 */ /* 0x000fe200078ec0ff */
[C---:B------:R-:W-:Y:S01]  /*76a0*/  FMUL R26, R47.reuse, R30 ;  /* 0x0000001e2f1a7220 */ /* 0x040fe20000400000 */
[----:B------:R-:W-:Y:S01]  /*76b0*/  FMUL R29, R47, R33 ;  /* 0x000000212f1d7220 */ /* 0x000fe20000400000 */
[----:B------:R-:W-:Y:S01]  /*76c0*/  SHF.L.U32 R33, R58, 0x10, RZ ;  /* 0x000000103a217819 */ /* 0x000fe200000006ff */
[----:B------:R-:W-:Y:S01]  /*76d0*/  FFMA R3, R49, R52, R3 ;  /* 0x0000003431037223 */ /* 0x000fe20000000003 */
[----:B------:R-:W-:Y:S01]  /*76e0*/  F2FP.BF16.F32.PACK_AB R52, R2, R0 ;  /* 0x000000000234723e */ /* 0x000fe200000010ff */
[----:B------:R-:W-:Y:S01]  /*76f0*/  FMUL R7, R47, R7 ;  /* 0x000000072f077220 */ /* 0x000fe20000400000 */
[----:B------:R-:W-:Y:S01]  /*7700*/  SHF.L.U32 R0, R59, 0x10, RZ ;  /* 0x000000103b007819 */ /* 0x000fe200000006ff */
[----:B------:R-:W-:Y:S01]  /*7710*/  FMUL R30, R47, R34 ;  /* 0x000000222f1e7220 */ /* 0x000fe20000400000 */
[----:B------:R-:W-:Y:S01]  /*7720*/  LOP3.LUT R34, R58, 0xffff0000, RZ, 0xc0, !PT ;  /* 0xffff00003a227812 */ /* 0x000fe200078ec0ff */
[----:B------:R-:W-:Y:S01]  /*7730*/  FFMA R7, R49, R32, R7 ;  /* 0x0000002031077223 */ /* 0x000fe20000000007 */
[----:B------:R-:W-:Y:S01]  /*7740*/  LOP3.LUT R2, R59, 0xffff0000, RZ, 0xc0, !PT ;  /* 0xffff00003b027812 */ /* 0x000fe200078ec0ff */
[----:B------:R-:W-:Y:S01]  /*7750*/  FFMA R4, R49, R33, R4 ;  /* 0x0000002131047223 */ /* 0x000fe20000000004 */
[----:B------:R-:W-:Y:S01]  /*7760*/  FMUL R11, R47, R11 ;  /* 0x0000000b2f0b7220 */ /* 0x000fe20000400000 */
[----:B------:R-:W-:Y:S01]  /*7770*/  FFMA R5, R49, R34, R5 ;  /* 0x0000002231057223 */ /* 0x000fe20000000005 */
[----:B------:R-:W-:Y:S01]  /*7780*/  F2FP.BF16.F32.PACK_AB R53, R7, R3 ;  /* 0x000000030735723e */ /* 0x000fe200000010ff */
[C---:B------:R-:W-:Y:S01]  /*7790*/  FFMA R6, R49.reuse, R0, R6 ;  /* 0x0000000031067223 */ /* 0x040fe20000000006 */
[C---:B------:R-:W-:Y:S01]  /*77a0*/  SHF.L.U32 R0, R60.reuse, 0x10, RZ ;  /* 0x000000103c007819 */ /* 0x040fe200000006ff */
[----:B------:R-:W-:Y:S01]  /*77b0*/  FFMA R11, R49, R2, R11 ;  /* 0x00000002310b7223 */ /* 0x000fe2000000000b */
[----:B------:R-:W-:Y:S01]  /*77c0*/  LOP3.LUT R2, R60, 0xffff0000, RZ, 0xc0, !PT ;  /* 0xffff00003c027812 */ /* 0x000fe200078ec0ff */
[----:B------:R-:W-:Y:S01]  /*77d0*/  FMUL R15, R47, R15 ;  /* 0x0000000f2f0f7220 */ /* 0x000fe20000400000 */
[----:B------:R-:W-:Y:S01]  /*77e0*/  SHF.L.U32 R3, R61, 0x10, RZ ;  /* 0x000000103d037819 */ /* 0x000fe200000006ff */
[----:B------:R-:W-:Y:S01]  /*77f0*/  FFMA R8, R49, R0, R8 ;  /* 0x0000000031087223 */ /* 0x000fe20000000008 */
[----:B------:R-:W-:Y:S01]  /*7800*/  LOP3.LUT R0, R61, 0xffff0000, RZ, 0xc0, !PT ;  /* 0xffff00003d007812 */ /* 0x000fe200078ec0ff */
[C---:B------:R-:W-:Y:S01]  /*7810*/  FFMA R9, R49.reuse, R2, R9 ;  /* 0x0000000231097223 */ /* 0x040fe20000000009 */
[C---:B------:R-:W-:Y:S01]  /*7820*/  SHF.L.U32 R2, R62.reuse, 0x10, RZ ;  /* 0x000000103e027819 */ /* 0x040fe200000006ff */
[----:B------:R-:W-:Y:S01]  /*7830*/  FFMA R10, R49, R3, R10 ;  /* 0x00000003310a7223 */ /* 0x000fe2000000000a */
[----:B------:R-:W-:Y:S01]  /*7840*/  SHF.L.U32 R3, R63, 0x10, RZ ;  /* 0x000000103f037819 */ /* 0x000fe200000006ff */
[C---:B------:R-:W-:Y:S01]  /*7850*/  FFMA R15, R49.reuse, R0, R15 ;  /* 0x00000000310f7223 */ /* 0x040fe2000000000f */
[----:B------:R-:W-:Y:S01]  /*7860*/  LOP3.LUT R0, R62, 0xffff0000, RZ, 0xc0, !PT ;  /* 0xffff00003e007812 */ /* 0x000fe200078ec0ff */
[----:B------:R-:W-:Y:S01]  /*7870*/  FFMA R12, R49, R2, R12 ;  /* 0x00000002310c7223 */ /* 0x000fe2000000000c */
[C---:B------:R-:W-:Y:S01]  /*7880*/  SHF.L.U32 R2, R68.reuse, 0x10, RZ ;  /* 0x0000001044027819 */ /* 0x040fe200000006ff */
[----:B------:R-:W-:Y:S01]  /*7890*/  FMUL R19, R47, R19 ;  /* 0x000000132f137220 */ /* 0x000fe20000400000 */
[----:B------:R-:W-:Y:S01]  /*78a0*/  F2FP.BF16.F32.PACK_AB R54, R5, R4 ;  /* 0x000000040536723e */ /* 0x000fe200000010ff */
[----:B------:R-:W-:Y:S01]  /*78b0*/  FFMA R13, R49, R0, R13 ;  /* 0x00000000310d7223 */ /* 0x000fe2000000000d */
[----:B------:R-:W-:Y:S01]  /*78c0*/  LOP3.LUT R0, R63, 0xffff0000, RZ, 0xc0, !PT ;  /* 0xffff00003f007812 */ /* 0x000fe200078ec0ff */
[----:B------:R-:W-:Y:S01]  /*78d0*/  FFMA R14, R49, R3, R14 ;  /* 0x00000003310e7223 */ /* 0x000fe2000000000e */
[----:B------:R-:W-:Y:S01]  /*78e0*/  LOP3.LUT R3, R68, 0xffff0000, RZ, 0xc0, !PT ;  /* 0xffff000044037812 */ /* 0x000fe200078ec0ff */
[----:B------:R-:W-:Y:S01]  /*78f0*/  FMUL R23, R47, R23 ;  /* 0x000000172f177220 */ /* 0x000fe20000400000 */
[----:B------:R-:W-:Y:S01]  /*7900*/  F2FP.BF16.F32.PACK_AB R55, R11, R6 ;  /* 0x000000060b37723e */ /* 0x000fe200000010ff */
[----:B------:R-:W-:Y:S01]  /*7910*/  FFMA R19, R49, R0, R19 ;  /* 0x0000000031137223 */ /* 0x000fe20000000013 */
[----:B------:R-:W-:Y:S01]  /*7920*/  SHF.L.U32 R0, R69, 0x10, RZ ;  /* 0x0000001045007819 */ /* 0x000fe200000006ff */
[----:B------:R-:W-:Y:S01]  /*7930*/  FFMA R16, R49, R2, R16 ;  /* 0x0000000231107223 */ /* 0x000fe20000000010 */
[----:B------:R-:W-:Y:S01]  /*7940*/  LOP3.LUT R2, R69, 0xffff0000, RZ, 0xc0, !PT ;  /* 0xffff000045027812 */ /* 0x000fe200078ec0ff */
[----:B------:R-:W-:Y:S01]  /*7950*/  FFMA R17, R49, R3, R17 ;  /* 0x0000000331117223 */ /* 0x000fe20000000011 */
[----:B------:R-:W-:Y:S01]  /*7960*/  SHF.L.U32 R3, R71, 0x10, RZ ;  /* 0x0000001047037819 */ /* 0x000fe200000006ff */
[----:B------:R-:W-:Y:S01]  /*7970*/  FFMA R18, R49, R0, R18 ;  /* 0x0000000031127223 */ /* 0x000fe20000000012 */
[C---:B------:R-:W-:Y:S01]  /*7980*/  SHF.L.U32 R0, R70.reuse, 0x10, RZ ;  /* 0x0000001046007819 */ /* 0x040fe200000006ff */
[----:B------:R1:W-:Y:S01]  /*7990*/  STS.128 [R67], R52 ;  /* 0x0000003443007388 */ /* 0x0003e20000000c00 */
[----:B------:R-:W-:Y:S01]  /*79a0*/  F2FP.BF16.F32.PACK_AB R8, R9, R8 ;  /* 0x000000080908723e */ /* 0x000fe200000010ff */
[C---:B------:R-:W-:Y:S01]  /*79b0*/  FFMA R23, R49.reuse, R2, R23 ;  /* 0x0000000231177223 */ /* 0x040fe20000000017 */
[----:B------:R-:W-:Y:S01]  /*79c0*/  LOP3.LUT R2, R70, 0xffff0000, RZ, 0xc0, !PT ;  /* 0xffff000046027812 */ /* 0x000fe200078ec0ff */
[----:B------:R-:W-:Y:S01]  /*79d0*/  FFMA R20, R49, R0, R20 ;  /* 0x0000000031147223 */ /* 0x000fe20000000014 */
[----:B------:R-:W-:Y:S01]  /*79e0*/  LOP3.LUT R0, R71, 0xffff0000, RZ, 0xc0, !PT ;  /* 0xffff000047007812 */ /* 0x000fe200078ec0ff */
[----:B------:R-:W-:Y:S01]  /*79f0*/  FMUL R27, R47, R27 ;  /* 0x0000001b2f1b7220 */ /* 0x000fe20000400000 */
[----:B------:R-:W-:Y:S01]  /*7a00*/  F2FP.BF16.F32.PACK_AB R9, R15, R10 ;  /* 0x0000000a0f09723e */ /* 0x000fe200000010ff */
[C---:B------:R-:W-:Y:S01]  /*7a10*/  FFMA R21, R49.reuse, R2, R21 ;  /* 0x0000000231157223 */ /* 0x040fe20000000015 */
[C---:B------:R-:W-:Y:S01]  /*7a20*/  FFMA R22, R49.reuse, R3, R22 ;  /* 0x0000000331167223 */ /* 0x040fe20000000016 */
[----:B------:R-:W-:Y:S01]  /*7a30*/  FFMA R27, R49, R0, R27 ;  /* 0x00000000311b7223 */ /* 0x000fe2000000001b */
[C---:B------:R-:W-:Y:S01]  /*7a40*/  SHF.L.U32 R2, R76.reuse, 0x10, RZ ;  /* 0x000000104c027819 */ /* 0x040fe200000006ff */
[C---:B------:R-:W-:Y:S01]  /*7a50*/  FMUL R31, R47.reuse, R31 ;  /* 0x0000001f2f1f7220 */ /* 0x040fe20000400000 */
[----:B------:R-:W-:Y:S01]  /*7a60*/  LOP3.LUT R0, R76, 0xffff0000, RZ, 0xc0, !PT ;  /* 0xffff00004c007812 */ /* 0x000fe200078ec0ff */
[----:B------:R-:W-:Y:S01]  /*7a70*/  FMUL R35, R47, R35 ;  /* 0x000000232f237220 */ /* 0x000fe20000400000 */
[----:B------:R-:W-:Y:S01]  /*7a80*/  SHF.L.U32 R3, R77, 0x10, RZ ;  /* 0x000000104d037819 */ /* 0x000fe200000006ff */
[----:B------:R-:W-:Y:S01]  /*7a90*/  FFMA R24, R49, R2, R24 ;  /* 0x0000000231187223 */ /* 0x000fe20000000018 */
[----:B------:R-:W-:Y:S01]  /*7aa0*/  F2FP.BF16.F32.PACK_AB R10, R13, R12 ;  /* 0x0000000c0d0a723e */ /* 0x000fe200000010ff */
[----:B------:R-:W-:Y:S01]  /*7ab0*/  FFMA R25, R49, R0, R25 ;  /* 0x0000000031197223 */ /* 0x000fe20000000019 */
[----:B------:R-:W-:Y:S01]  /*7ac0*/  F2FP.BF16.F32.PACK_AB R11, R19, R14 ;  /* 0x0000000e130b723e */ /* 0x000fe200000010ff */
[----:B------:R-:W-:Y:S01]  /*7ad0*/  FFMA R26, R49, R3, R26 ;  /* 0x00000003311a7223 */ /* 0x000fe2000000001a */
[----:B------:R-:W-:Y:S02]  /*7ae0*/  LOP3.LUT R0, R77, 0xffff0000, RZ, 0xc0, !PT ;  /* 0xffff00004d007812 */ /* 0x000fe400078ec0ff */
[C---:B------:R-:W-:Y:S01]  /*7af0*/  SHF.L.U32 R2, R78.reuse, 0x10, RZ ;  /* 0x000000104e027819 */ /* 0x040fe200000006ff */
[----:B------:R1:W-:Y:S01]  /*7b00*/  STS.128 [R66+0x10], R8 ;  /* 0x0000100842007388 */ /* 0x0003e20000000c00 */
[----:B------:R-:W-:Y:S01]  /*7b10*/  LOP3.LUT R3, R78, 0xffff0000, RZ, 0xc0, !PT ;  /* 0xffff00004e037812 */ /* 0x000fe200078ec0ff */
[----:B------:R-:W-:Y:S01]  /*7b20*/  FFMA R31, R49, R0, R31 ;  /* 0x00000000311f7223 */ /* 0x000fe2000000001f */
[----:B------:R-:W-:Y:S01]  /*7b30*/  SHF.L.U32 R4, R79, 0x10, RZ ;  /* 0x000000104f047819 */ /* 0x000fe200000006ff */
[----:B------:R-:W-:Y:S01]  /*7b40*/  FFMA R28, R49, R2, R28 ;  /* 0x00000002311c7223 */ /* 0x000fe2000000001c */
[----:B------:R-:W-:Y:S01]  /*7b50*/  F2FP.BF16.F32.PACK_AB R16, R17, R16 ;  /* 0x000000101110723e */ /* 0x000fe200000010ff */
[----:B------:R-:W-:Y:S01]  /*7b60*/  FFMA R29, R49, R3, R29 ;  /* 0x00000003311d7223 */ /* 0x000fe2000000001d */
[----:B------:R-:W-:Y:S01]  /*7b70*/  LOP3.LUT R5, R79, 0xffff0000, RZ, 0xc0, !PT ;  /* 0xffff00004f057812 */ /* 0x000fe200078ec0ff */
[----:B------:R-:W-:Y:S01]  /*7b80*/  FFMA R30, R49, R4, R30 ;  /* 0x00000004311e7223 */ /* 0x000fe2000000001e */
[----:B------:R-:W-:Y:S02]  /*7b90*/  F2FP.BF16.F32.PACK_AB R17, R23, R18 ;  /* 0x000000121711723e */ /* 0x000fe400000010ff */
[----:B------:R-:W-:Y:S01]  /*7ba0*/  F2FP.BF16.F32.PACK_AB R18, R21, R20 ;  /* 0x000000141512723e */ /* 0x000fe200000010ff */
[----:B------:R-:W-:Y:S01]  /*7bb0*/  FFMA R35, R49, R5, R35 ;  /* 0x0000000531237223 */ /* 0x000fe20000000023 */
[----:B------:R-:W-:Y:S02]  /*7bc0*/  F2FP.BF16.F32.PACK_AB R19, R27, R22 ;  /* 0x000000161b13723e */ /* 0x000fe400000010ff */
[----:B------:R-:W-:Y:S02]  /*7bd0*/  F2FP.BF16.F32.PACK_AB R24, R25, R24 ;  /* 0x000000181918723e */ /* 0x000fe400000010ff */
[----:B------:R-:W-:Y:S01]  /*7be0*/  F2FP.BF16.F32.PACK_AB R25, R31, R26 ;  /* 0x0000001a1f19723e */ /* 0x000fe200000010ff */
[----:B------:R1:W-:Y:S01]  /*7bf0*/  STS.128 [R65+0x20], R16 ;  /* 0x0000201041007388 */ /* 0x0003e20000000c00 */
[----:B------:R-:W-:Y:S02]  /*7c00*/  F2FP.BF16.F32.PACK_AB R26, R29, R28 ;  /* 0x0000001c1d1a723e */ /* 0x000fe400000010ff */
[----:B------:R-:W-:Y:S05]  /*7c10*/  F2FP.BF16.F32.PACK_AB R27, R35, R30 ;  /* 0x0000001e231b723e */ /* 0x000fea00000010ff */
[----:B------:R1:W-:Y:S01]  /*7c20*/  STS.128 [R64+0x10], R24 ;  /* 0x0000101840007388 */ /* 0x0003e20000000c00 */
[----:B------:R-:W-:Y:S01]  /*7c30*/  @!PT LDS RZ, [RZ] ;  /* 0x00000000fffff984 */ /* 0x000fe20000000800 */
[----:B------:R-:W-:Y:S01]  /*7c40*/  @!PT LDS RZ, [RZ] ;  /* 0x00000000fffff984 */ /* 0x000fe20000000800 */
[----:B------:R-:W-:Y:S01]  /*7c50*/  @!PT LDS RZ, [RZ] ;  /* 0x00000000fffff984 */ /* 0x000fe20000000800 */
[----:B------:R-:W-:Y:S01]  /*7c60*/  @!PT LDS RZ, [RZ] ;  /* 0x00000000fffff984 */ /* 0x000fe20000000800 */
[----:B------:R2:W-:Y:S07]  /*7c70*/  MEMBAR.ALL.CTA ;  /* 0x0000000000007992 */ /* 0x0005ee0000008000 */
[----:B--2---:R-:W2:Y:S02]  /*7c80*/  FENCE.VIEW.ASYNC.S ;  /* 0x00000000000073c6 */ /* 0x004ea40000000000 */
[----:B--2---:R-:W-:Y:S06]  /*7c90*/  BAR.SYNC.DEFER_BLOCKING 0x1, 0x80 ;  /* 0x0042000000007b1d */ /* 0x004fec0000010000 */
[----:B------:R-:W-:Y:S05]  /*7ca0*/  @P0 BRA `(.L_x_131) ;  /* 0x00000000001c0947 */ /* 0x000fea0003800000 */
[----:B------:R-:W-:Y:S01]  /*7cb0*/  R2UR UR4, R72 ;  /* 0x00000000480472ca */ /* 0x000fe200000e0000 */
[----:B------:R-:W-:Y:S01]  /*7cc0*/  UIADD3 UR6, UP0, UPT, UR54, 0xa80, URZ ;  /* 0x00000a8036067890 */ /* 0x000fe2000ff1e0ff */
[----:B------:R-:W-:Y:S03]  /*7cd0*/  UMOV UR39, UR44 ;  /* 0x0000002c00277c82 */ /* 0x000fe60008000000 */
[----:B------:R-:W-:Y:S08]  /*7ce0*/  UIADD3.X UR7, UPT, UPT, URZ, UR55, URZ, UP0, !UPT ;  /* 0x00000037ff077290 */ /* 0x000ff000087fe4ff */
[----:B------:R-:W-:Y:S09]  /*7cf0*/  UIADD3 UR36, UPT, UPT, UR49, 0x400, UR4 ;  /* 0x0000040031247890 */ /* 0x000ff2000fffe004 */
[----:B------:R2:W-:Y:S02]  /*7d00*/  UTMASTG.3D [UR36], [UR6] ;  /* 0x00000024060073b5 */ /* 0x0005e40008010000 */
[----:B--2---:R0:W-:Y:S02]  /*7d10*/  UTMACMDFLUSH ;  /* 0x00000000000079b7 */ /* 0x0041e40000000000 */
.L_x_131:
[----:B------:R-:W-:Y:S05]  /*7d20*/  BSYNC.RECONVERGENT B0 ;  /* 0x0000000000007941 */ /* 0x000fea0003800200 */
.L_x_130:
[----:B------:R-:W-:Y:S01]  /*7d30*/  UIADD3 UR36, UPT, UPT, UR56, 0x1, URZ ;  /* 0x0000000138247890 */ /* 0x000fe2000fffe0ff */
[----:B------:R-:W-:Y:S03]  /*7d40*/  BSSY.RECONVERGENT B0, `(.L_x_132) ;  /* 0x0000005000007945 */ /* 0x000fe60003800200 */
[----:B------:R-:W-:Y:S04]  /*7d50*/  UISETP.NE.AND UP0, UPT, UR36, 0x3, UPT ;  /* 0x000000032400788c */ /* 0x000fe8000bf05270 */
[----:B------:R-:W-:Y:S01]  /*7d60*/  USEL UR39, UR36, URZ, UP0 ;  /* 0x000000ff24277287 */ /* 0x000fe20008000000 */
[----:B------:R-:W-:Y:S11]  /*7d70*/  @P0 BRA `(.L_x_133) ;  /* 0x0000000000040947 */ /* 0x000ff60003800000 */
[----:B------:R-:W-:Y:S04]  /*7d80*/  DEPBAR.LE SB0, 0x1 ;  /* 0x000080400000791a */ /* 0x000fe80000000000 */
.L_x_133:
[----:B------:R-:W-:Y:S05]  /*7d90*/  BSYNC.RECONVERGENT B0 ;  /* 0x0000000000007941 */ /* 0x000fea0003800200 */
.L_x_132:
[----:B------:R-:W-:Y:S01]  /*7da0*/  BAR.SYNC.DEFER_BLOCKING 0x1, 0x80 ;  /* 0x0042000000007b1d */ /* 0x000fe20000010000 */
[----:B------:R-:W-:Y:S01]  /*7db0*/  ISETP.NE.AND P1, PT, R104, RZ, PT ;  /* 0x000000ff6800720c */ /* 0x000fe20003f25270 */
[----:B------:R-:W-:Y:S01]  /*7dc0*/  UISETP.NE.AND UP0, UPT, UR51, URZ, UPT ;  /* 0x000000ff3300728c */ /* 0x000fe2000bf05270 */
[----:B------:R-:W-:Y:S11]  /*7dd0*/  LEA R2, R74, UR49, 0x3 ;  /* 0x000000314a027c11 */ /* 0x000ff6000f8e18ff */
[----:B------:R-:W-:Y:S01]  /*7de0*/  @P1 SHF.L.U32 R3, R107, 0x1f, RZ ;  /* 0x0000001f6b031819 */ /* 0x000fe200000006ff */
[----:B------:R-:W-:Y:S06]  /*7df0*/  BRA.U !UP0, `(.L_x_134) ;  /* 0x0000000108247547 */ /* 0x000fec000b800000 */
[----:B------:R-:W-:Y:S01]  /*7e00*/  IMAD.U32 R4, RZ, RZ, UR50 ;  /* 0x00000032ff047e24 */ /* 0x000fe2000f8e00ff */
[----:B------:R-:W-:Y:S01]  /*7e10*/  MOV R0, UR45 ;  /* 0x0000002d00007c02 */ /* 0x000fe20008000f00 */
[----:B------:R-:W-:Y:S03]  /*7e20*/  UIADD3 UR50, UPT, UPT, UR50, 0x1, URZ ;  /* 0x0000000132327890 */ /* 0x000fe6000fffe0ff */
[----:B------:R-:W-:Y:S01]  /*7e30*/  @P1 LEA R4, R4, UR49, 0x3 ;  /* 0x0000003104041c11 */ /* 0x000fe2000f8e18ff */
[----:B------:R-:W-:Y:S04]  /*7e40*/  UISETP.NE.AND UP0, UPT, UR50, 0x3, UPT ;  /* 0x000000033200788c */ /* 0x000fe8000bf05270 */
[----:B------:R-:W-:Y:S01]  /*7e50*/  @P1 VIADD R4, R4, 0x1d8 ;  /* 0x000001d804041836 */ /* 0x000fe20000000000 */
[----:B------:R-:W-:Y:S04]  /*7e60*/  USEL UR50, UR50, URZ, UP0 ;  /* 0x000000ff32327287 */ /* 0x000fe80008000000 */
[----:B------:R-:W-:Y:S04]  /*7e70*/  @P1 PRMT R0, R0, 0x654, R4 ;  /* 0x0000065400001816 */ /* 0x000fe80000000004 */
[----:B------:R2:W-:Y:S04]  /*7e80*/  @P1 SYNCS.ARRIVE.TRANS64.RED.A1T0 RZ, [R0+URZ], RZ ;  /* 0x000000ff00ff19a7 */ /* 0x0005e800081004ff */
.L_x_134:
[----:B------:R-:W4:Y:S01]  /*7e90*/  @P1 SYNCS.PHASECHK.TRANS64.TRYWAIT P0, [R2+URZ+0x1c0], R3 ;  /* 0x0001c003020015a7 */ /* 0x000f2200080011ff */
[----:B------:R-:W-:Y:S01]  /*7ea0*/  BSSY B1, `(.L_x_135) ;  /* 0x0000015000017945 */ /* 0x000fe20003800000 */
[----:B----4-:R-:W-:Y:S03]  /*7eb0*/  @P1 SEL R75, RZ, 0x1, !P0 ;  /* 0x00000001ff4b1807 */ /* 0x010fe60004000000 */
[----:B------:R-:W-:Y:S05]  /*7ec0*/  @!P1 BRA `(.L_x_136) ;  /* 0x0000000000489947 */ /* 0x000fea0003800000 */
[----:B------:R-:W-:Y:S01]  /*7ed0*/  ISETP.NE.AND P1, PT, R108, RZ, PT ;  /* 0x000000ff6c00720c */ /* 0x000fe20003f25270 */
[----:B------:R-:W-:Y:S01]  /*7ee0*/  BSSY B0, `(.L_x_137) ;  /* 0x000000a000007945 */ /* 0x000fe20003800000 */
[----:B------:R-:W-:Y:S11]  /*7ef0*/  ISETP.NE.AND P0, PT, R75, RZ, PT ;  /* 0x000000ff4b00720c */ /* 0x000ff60003f05270 */
[----:B------:R-:W-:Y:S04]  /*7f00*/  @P1 IMAD R74, R74, 0x2000, R99 ;  /* 0x000020004a4a1824 */ /* 0x000fe800078e0263 */
[----:B------:R-:W-:Y:S01]  /*7f10*/  @P1 IMAD.IADD R4, R106, 0x1, R74 ;  /* 0x000000016a041824 */ /* 0x000fe200078e024a */
[----:B------:R-:W-:Y:S03]  /*7f20*/  @P1 IADD3 R3, PT, PT, R105, R74, RZ ;  /* 0x0000004a69031210 */ /* 0x000fe60007ffe0ff */
[----:B--2---:R-:W-:Y:S01]  /*7f30*/  @P1 IMAD.IADD R0, R98, 0x1, R4 ;  /* 0x0000000162001824 */ /* 0x004fe200078e0204 */
[----:B------:R-:W-:Y:S06]  /*7f40*/  @P0 BRA `(.L_x_138) ;  /* 0x00000000000c0947 */ /* 0x000fec0003800000 */
[----:B------:R-:W-:Y:S04]  /*7f50*/  SHF.L.U32 R107, R107, 0x1f, RZ ;  /* 0x0000001f6b6b7819 */ /* 0x000fe800000006ff */
[----:B------:R-:W2:Y:S02]  /*7f60*/  SYNCS.PHASECHK.TRANS64.TRYWAIT P0, [R2+URZ+0x1c0], R107 ;  /* 0x0001c06b020075a7 */ /* 0x000ea400080011ff */
[----:B--2---:R-:W-:Y:S05]  /*7f70*/  @!P0 BRA `(.L_x_139) ;  /* 0x00000020003c8947 */ /* 0x004fea0003800000 */
.L_x_138:
[----:B------:R-:W-:Y:S05]  /*7f80*/  BSYNC B0 ;  /* 0x0000000000007941 */ /* 0x000fea0003800000 */
.L_x_137:
[----:B------:R-:W-:Y:S11]  /*7f90*/  ISETP.NE.AND P0, PT, R108, RZ, PT ;  /* 0x000000ff6c00720c */ /* 0x000ff60003f05270 */
[----:B------:R-:W-:Y:S02]  /*7fa0*/  @!UPT UIADD3 URZ, UPT, UPT, URZ, URZ, URZ ;  /* 0x000000fffffff290 */ /* 0x000fe4000fffe0ff */
[----:B------:R4:W1:Y:S04]  /*7fb0*/  @P0 LDS.128 R56, [R74] ;  /* 0x000000004a380984 */ /* 0x0008680000000c00 */
[----:B------:R4:W1:Y:S04]  /*7fc0*/  @P0 LDS.128 R68, [R3+0x20] ;  /* 0x0000200003440984 */ /* 0x0008680000000c00 */
[----:B------:R4:W1:Y:S04]  /*7fd0*/  @P0 LDS.128 R60, [R4+0x10] ;  /* 0x00001000043c0984 */ /* 0x0008680000000c00 */
[----:B------:R4:W1:Y:S02]  /*7fe0*/  @P0 LDS.128 R76, [R0+0x10] ;  /* 0x00001000004c0984 */ /* 0x0008640000000c00 */
.L_x_136:
[----:B------:R-:W-:Y:S05]  /*7ff0*/  BSYNC B1 ;  /* 0x0000000000017941 */ /* 0x000fea0003800000 */
.L_x_135:
[----:B--2-4-:R-:W-:Y:S05]  /*8000*/  VIADD R0, R48, 0x20 ;  /* 0x0000002030007836 */ /* 0x014fea0000000000 */
[----:B------:R-:W-:Y:S04]  /*8010*/  SHF.R.U32.HI R0, RZ, 0x15, R0 ;  /* 0x00000015ff007819 */ /* 0x000fe80000011600 */
[----:B------:R-:W-:Y:S11]  /*8020*/  LOP3.LUT P0, RZ, R0, 0x3, R92, 0x48, !PT ;  /* 0x0000000300ff7812 */ /* 0x000ff6000780485c */
[----:B------:R-:W-:Y:S02]  /*8030*/  @!UPT UIADD3 URZ, UPT, UPT, URZ, URZ, URZ ;  /* 0x000000fffffff290 */ /* 0x000fe4000fffe0ff */
[----:B------:R-:W-:Y:S05]  /*8040*/  @!P0 BRA `(.L_x_140) ;  /* 0x0000000000408947 */ /* 0x000fea0003800000 */
[----:B------:R-:W2:Y:S01]  /*8050*/  LDCU.64 UR8, c[0x4][0x70] ;  /* 0x01000e00ff0877ac */ /* 0x000ea20008000a00 */
[----:B------:R-:W-:Y:S01]  /*8060*/  MOV R3, 0x0 ;  /* 0x0000000000037802 */ /* 0x000fe20000000f00 */
[----:B------:R-:W-:Y:S02]  /*8070*/  HFMA2 R12, -RZ, RZ, 0, 5.9604644775390625e-08 ;  /* 0x00000001ff0c7431 */ /* 0x000fe400000001ff */
[----:B-1----:R-:W-:Y:S02]  /*8080*/  IMAD.MOV.U32 R8, RZ, RZ, 0x192 ;  /* 0x00000192ff087424 */ /* 0x002fe400078e00ff */
[----:B------:R-:W-:Y:S01]  /*8090*/  IMAD.MOV.U32 R13, RZ, RZ, RZ ;  /* 0x000000ffff0d7224 */ /* 0x000fe200078e00ff */
[----:B------:R-:W1:Y:S01]  /*80a0*/  LDCU.64 UR6, c[0x4][0x78] ;  /* 0x01000f00ff0677ac */ /* 0x000e620008000a00 */
[----:B------:R-:W4:Y:S01]  /*80b0*/  LDC.64 R2, c[0x4][R3] ;  /* 0x0100000003027b82 */ /* 0x000f220000000a00 */
[----:B------:R-:W5:Y:S01]  /*80c0*/  LDCU.64 UR4, c[0x4][0x10] ;  /* 0x01000200ff0477ac */ /* 0x000f620008000a00 */
[----:B--2---:R-:W-:Y:S01]  /*80d0*/  MOV R5, UR9 ;  /* 0x0000000900057c02 */ /* 0x004fe20008000f00 */
[----:B------:R-:W-:Y:S01]  /*80e0*/  IMAD.U32 R4, RZ, RZ, UR8 ;  /* 0x00000008ff047e24 */ /* 0x000fe2000f8e00ff */
[----:B-1----:R-:W-:Y:S01]  /*80f0*/  MOV R7, UR7 ;  /* 0x0000000700077c02 */ /* 0x002fe20008000f00 */
[----:B------:R-:W-:Y:S01]  /*8100*/  IMAD.U32 R6, RZ, RZ, UR6 ;  /* 0x00000006ff067e24 */ /* 0x000fe2000f8e00ff */
[----:B-----5:R-:W-:Y:S01]  /*8110*/  MOV R11, UR5 ;  /* 0x00000005000b7c02 */ /* 0x020fe20008000f00 */
[----:B------:R-:W-:Y:S02]  /*8120*/  IMAD.U32 R10, RZ, RZ, UR4 ;  /* 0x00000004ff0a7e24 */ /* 0x000fe4000f8e00ff */
[----:B------:R-:W-:Y:S07]  /*8130*/  LEPC R20, `(.L_x_140) ;  /* 0x000000001014794e */ /* 0x000fee0000000000 */
[----:B---34-:R-:W-:Y:S05]  /*8140*/  CALL.ABS.NOINC R2 ;  /* 0x0000000002007343 */ /* 0x018fea0003c00000 */
.L_x_140:
[----:B------:R-:W-:Y:S01]  /*8150*/  ISETP.NE.AND P0, PT, R100, RZ, PT ;  /* 0x000000ff6400720c */ /* 0x000fe20003f05270 */
[----:B------:R-:W-:Y:S05]  /*8160*/  WARPSYNC.ALL ;  /* 0x0000000000007948 */ /* 0x000fea0003800000 */
[----:B------:R-:W-:Y:S01]  /*8170*/  R2UR UR4, R48 ;  /* 0x00000000300472ca */ /* 0x000fe200000e0000 */
[----:B------:R-:W-:Y:S01]  /*8180*/  USHF.L.U32 UR8, UR39, 0xd, URZ ;  /* 0x0000000d27087899 */ /* 0x000fe200080006ff */
[----:B------:R-:W-:Y:S01]  /*8190*/  R2UR UR5, R73 ;  /* 0x00000000490572ca */ /* 0x000fe200000e0000 */
[----:B------:R-:W-:Y:S01]  /*81a0*/  BSSY.RECONVERGENT B0, `(.L_x_141) ;  /* 0x000008e000007945 */ /* 0x000fe20003800200 */
[C---:B-1----:R-:W-:Y:S02]  /*81b0*/  SHF.L.U32 R0, R56.reuse, 0x10, RZ ;  /* 0x0000001038007819 */ /* 0x042fe400000006ff */
[----:B------:R-:W-:Y:S02]  /*81c0*/  LOP3.LUT R2, R56, 0xffff0000, RZ, 0xc0, !PT ;  /* 0xffff000038027812 */ /* 0x000fe400078ec0ff */
[C---:B------:R-:W-:Y:S02]  /*81d0*/  SHF.L.U32 R3, R57.reuse, 0x10, RZ ;  /* 0x0000001039037819 */ /* 0x040fe400000006ff */
[----:B------:R-:W-:Y:S02]  /*81e0*/  LOP3.LUT R48, R57, 0xffff0000, RZ, 0xc0, !PT ;  /* 0xffff000039307812 */ /* 0x000fe400078ec0ff */
[C---:B------:R-:W-:Y:S01]  /*81f0*/  SHF.L.U32 R50, R58.reuse, 0x10, RZ ;  /* 0x000000103a327819 */ /* 0x040fe200000006ff */
[----:B------:R-:W1:Y:S01]  /*8200*/  LDTM.x32 R4, tmem[UR4+0x20] ;  /* 0x00002004000479ee */ /* 0x000e6200082c0000 */
[----:B------:R-:W-:Y:S01]  /*8210*/  LOP3.LUT R51, R58, 0xffff0000, RZ, 0xc0, !PT ;  /* 0xffff00003a337812 */ /* 0x000fe200078ec0ff */
[----:B------:R-:W-:Y:S01]  /*8220*/  NOP ;  /* 0x0000000000007918 */ /* 0x000fe20000000000 */
[C---:B------:R-:W-:Y:S01]  /*8230*/  SHF.L.U32 R52, R59.reuse, 0x10, RZ ;  /* 0x000000103b347819 */ /* 0x040fe200000006ff */
[----:B------:R-:W-:Y:S01]  /*8240*/  UIADD3 UR5, UPT, UPT, UR5, 0x230, URZ ;  /* 0x0000023005057890 */ /* 0x000fe2000fffe0ff */
[----:B------:R-:W-:Y:S02]  /*8250*/  LOP3.LUT R53, R59, 0xffff0000, RZ, 0xc0, !PT ;  /* 0xffff00003b357812 */ /* 0x000fe400078ec0ff */
[C---:B------:R-:W-:Y:S01]  /*8260*/  SHF.L.U32 R54, R60.reuse, 0x10, RZ ;  /* 0x000000103c367819 */ /* 0x040fe200000006ff */
[----:B------:R-:W-:Y:S01]  /*8270*/  UPRMT UR5, UR45, 0x654, UR5 ;  /* 0x000006542d057896 */ /* 0x000fe20008000005 */
[----:B------:R-:W-:Y:S02]  /*8280*/  LOP3.LUT R55, R60, 0xffff0000, RZ, 0xc0, !PT ;  /* 0xffff00003c377812 */ /* 0x000fe400078ec0ff */
[C---:B------:R-:W-:Y:S02]  /*8290*/  SHF.L.U32 R56, R61.reuse, 0x10, RZ ;  /* 0x000000103d387819 */ /* 0x040fe400000006ff */
[----:B------:R-:W-:Y:S02]  /*82a0*/  LOP3.LUT R57, R61, 0xffff0000, RZ, 0xc0, !PT ;  /* 0xffff00003d397812 */ /* 0x000fe400078ec0ff */
[C---:B------:R-:W-:Y:S02]  /*82b0*/  SHF.L.U32 R58, R62.reuse, 0x10, RZ ;  /* 0x000000103e3a7819 */ /* 0x040fe400000006ff */
[----:B------:R-:W-:Y:S01]  /*82c0*/  LOP3.LUT R59, R62, 0xffff0000, RZ, 0xc0, !PT ;  /* 0xffff00003e3b7812 */ /* 0x000fe200078ec0ff */
[----:B-1----:R-:W-:Y:S01]  /*82d0*/  SYNCS.ARRIVE.TRANS64.RED.A1T0 RZ, [UR5], RZ ;  /* 0x000000ffffff79a7 */ /* 0x002fe20008100405 */
[C---:B------:R-:W-:Y:S02]  /*82e0*/  SHF.L.U32 R60, R63.reuse, 0x10, RZ ;  /* 0x000000103f3c7819 */ /* 0x040fe400000006ff */
[----:B------:R-:W-:Y:S02]  /*82f0*/  LOP3.LUT R61, R63, 0xffff0000, RZ, 0xc0, !PT ;  /* 0xffff00003f3d7812 */ /* 0x000fe400078ec0ff */
[C---:B------:R-:W-:Y:S01]  /*8300*/  SHF.L.U32 R62, R68.reuse, 0x10, RZ ;  /* 0x00000010443e7819 */ /* 0x040fe200000006ff */
[C---:B------:R-:W-:Y:S01]  /*8310*/  FMUL R4, R47.reuse, R4 ;  /* 0x000000042f047220 */ /* 0x040fe20000400000 */
[----:B------:R-:W-:Y:S01]  /*8320*/  LOP3.LUT R63, R68, 0xffff0000, RZ, 0xc0, !PT ;  /* 0xffff0000443f7812 */ /* 0x000fe200078ec0ff */
[----:B------:R-:W-:Y:S01]  /*8330*/  FMUL R5, R47, R5 ;  /* 0x000000052f057220 */ /* 0x000fe20000400000 */
[----:B---3--:R-:W-:Y:S01]  /*8340*/  SHF.L.U32 R64, R69, 0x10, RZ ;  /* 0x0000001045407819 */ /* 0x008fe200000006ff */
[----:B------:R-:W-:Y:S01]  /*8350*/  FMUL R6, R47, R6 ;  /* 0x000000062f067220 */ /* 0x000fe20000400000 */
[----:B------:R-:W-:Y:S01]  /*8360*/  LOP3.LUT R65, R69, 0xffff0000, RZ, 0xc0, !PT ;  /* 0xffff000045417812 */ /* 0x000fe200078ec0ff */
[----:B------:R-:W-:Y:S01]  /*8370*/  FMUL R7, R47, R7 ;  /* 0x000000072f077220 */ /* 0x000fe20000400000 */
[----:B------:R-:W-:Y:S01]  /*8380*/  SHF.L.U32 R66, R70, 0x10, RZ ;  /* 0x0000001046427819 */ /* 0x000fe200000006ff */
[----:B------:R-:W-:Y:S01]  /*8390*/  FFMA R4, R49, R0, R4 ;  /* 0x0000000031047223 */ /* 0x000fe20000000004 */
[C---:B------:R-:W-:Y:S01]  /*83a0*/  SHF.L.U32 R74, R78.reuse, 0x10, RZ ;  /* 0x000000104e4a7819 */ /* 0x040fe200000006ff */
[----:B------:R-:W-:Y:S01]  /*83b0*/  FMUL R8, R47, R8 ;  /* 0x000000082f087220 */ /* 0x000fe20000400000 */
[----:B------:R-:W-:Y:S01]  /*83c0*/  LOP3.LUT R75, R78, 0xffff0000, RZ, 0xc0, !PT ;  /* 0xffff00004e4b7812 */ /* 0x000fe200078ec0ff */
[C---:B------:R-:W-:Y:S01]  /*83d0*/  FFMA R5, R49.reuse, R2, R5 ;  /* 0x0000000231057223 */ /* 0x040fe20000000005 */
[----:B------:R-:W-:Y:S01]  /*83e0*/  LOP3.LUT R67, R70, 0xffff0000, RZ, 0xc0, !PT ;  /* 0xffff000046437812 */ /* 0x000fe200078ec0ff */
[C---:B------:R-:W-:Y:S01]  /*83f0*/  FFMA R6, R49.reuse, R3, R6 ;  /* 0x0000000331067223 */ /* 0x040fe20000000006 */
[----:B------:R-:W-:Y:S01]  /*8400*/  FFMA R7, R49, R48, R7 ;  /* 0x0000003031077223 */ /* 0x000fe20000000007 */
[----:B------:R-:W-:Y:S01]  /*8410*/  IADD3 R78, PT, PT, R99, UR8, RZ ;  /* 0x00000008634e7c10 */ /* 0x000fe2000fffe0ff */
[----:B------:R-:W-:Y:S01]  /*8420*/  FFMA R8, R49, R50, R8 ;  /* 0x0000003231087223 */ /* 0x000fe20000000008 */
[----:B------:R-:W-:Y:S01]  /*8430*/  F2FP.BF16.F32.PACK_AB R4, R5, R4 ;  /* 0x000000040504723e */ /* 0x000fe200000010ff */
[----:B------:R-:W-:Y:S01]  /*8440*/  FMUL R9, R47, R9 ;  /* 0x000000092f097220 */ /* 0x000fe20000400000 */
[----:B------:R-:W-:Y:S01]  /*8450*/  F2FP.BF16.F32.PACK_AB R5, R7, R6 ;  /* 0x000000060705723e */ /* 0x000fe200000010ff */
[----:B------:R-:W-:Y:S01]  /*8460*/  FMUL R0, R47, R10 ;  /* 0x0000000a2f007220 */ /* 0x000fe20000400000 */
[-C--:B------:R-:W-:Y:S01]  /*8470*/  IADD3 R106, PT, PT, R106, R78.reuse, RZ ;  /* 0x0000004e6a6a7210 */ /* 0x080fe20007ffe0ff */
[----:B------:R-:W-:Y:S01]  /*8480*/  FFMA R9, R49, R51, R9 ;  /* 0x0000003331097223 */ /* 0x000fe20000000009 */
[----:B------:R-:W-:Y:S01]  /*8490*/  IADD3 R105, PT, PT, R105, R78, RZ ;  /* 0x0000004e69697210 */ /* 0x000fe20007ffe0ff */
[----:B------:R-:W-:Y:S01]  /*84a0*/  FFMA R0, R49, R52, R0 ;  /* 0x0000003431007223 */ /* 0x000fe20000000000 */
[C---:B------:R-:W-:Y:S01]  /*84b0*/  FMUL R2, R47.reuse, R11 ;  /* 0x0000000b2f027220 */ /* 0x040fe20000400000 */
[----:B------:R-:W-:Y:S01]  /*84c0*/  FMUL R3, R47, R12 ;  /* 0x0000000c2f037220 */ /* 0x000fe20000400000 */
[----:B------:R-:W-:Y:S01]  /*84d0*/  F2FP.BF16.F32.PACK_AB R6, R9, R8 ;  /* 0x000000080906723e */ /* 0x000fe200000010ff */
[----:B------:R-:W-:Y:S01]  /*84e0*/  FMUL R10, R47, R13 ;  /* 0x0000000d2f0a7220 */ /* 0x000fe20000400000 */
[C---:B------:R-:W-:Y:S01]  /*84f0*/  FFMA R2, R49.reuse, R53, R2 ;  /* 0x0000003531027223 */ /* 0x040fe20000000002 */
[----:B------:R-:W-:Y:S01]  /*8500*/  FFMA R3, R49, R54, R3 ;  /* 0x0000003631037223 */ /* 0x000fe20000000003 */
[----:B------:R-:W-:Y:S01]  /*8510*/  FMUL R11, R47, R14 ;  /* 0x0000000e2f0b7220 */ /* 0x000fe20000400000 */
[----:B------:R-:W-:Y:S01]  /*8520*/  FFMA R10, R49, R55, R10 ;  /* 0x00000037310a7223 */ /* 0x000fe2000000000a */
[C---:B------:R-:W-:Y:S01]  /*8530*/  FMUL R15, R47.reuse, R15 ;  /* 0x0000000f2f0f7220 */ /* 0x040fe20000400000 */
[C---:B------:R-:W-:Y:S01]  /*8540*/  FMUL R12, R47.reuse, R16 ;  /* 0x000000102f0c7220 */ /* 0x040fe20000400000 */
[----:B------:R-:W-:Y:S01]  /*8550*/  FMUL R13, R47, R17 ;  /* 0x000000112f0d7220 */ /* 0x000fe20000400000 */
[----:B------:R-:W-:Y:S01]  /*8560*/  FFMA R11, R49, R56, R11 ;  /* 0x00000038310b7223 */ /* 0x000fe2000000000b */
[----:B------:R-:W-:Y:S01]  /*8570*/  FMUL R14, R47, R18 ;  /* 0x000000122f0e7220 */ /* 0x000fe20000400000 */
[----:B------:R-:W-:Y:S01]  /*8580*/  FFMA R15, R49, R57, R15 ;  /* 0x00000039310f7223 */ /* 0x000fe2000000000f */
[----:B------:R-:W-:Y:S01]  /*8590*/  FMUL R19, R47, R19 ;  /* 0x000000132f137220 */ /* 0x000fe20000400000 */
[----:B------:R-:W-:Y:S01]  /*85a0*/  F2FP.BF16.F32.PACK_AB R7, R2, R0 ;  /* 0x000000000207723e */ /* 0x000fe200000010ff */
[----:B------:R-:W-:Y:S01]  /*85b0*/  FFMA R12, R49, R58, R12 ;  /* 0x0000003a310c7223 */ /* 0x000fe2000000000c */
[----:B------:R-:W-:Y:S01]  /*85c0*/  FMUL R16, R47, R20 ;  /* 0x000000142f107220 */ /* 0x000fe20000400000 */
[----:B------:R-:W-:Y:S01]  /*85d0*/  FFMA R13, R49, R59, R13 ;  /* 0x0000003b310d7223 */ /* 0x000fe2000000000d */
[----:B------:R-:W-:Y:S01]  /*85e0*/  FMUL R17, R47, R21 ;  /* 0x000000152f117220 */ /* 0x000fe20000400000 */
[----:B------:R1:W-:Y:S01]  /*85f0*/  STS.128 [R99+UR8], R4 ;  /* 0x0000000463007988 */ /* 0x0003e20008000c08 */
[----:B------:R-:W-:Y:S01]  /*8600*/  SHF.L.U32 R68, R71, 0x10, RZ ;  /* 0x0000001047447819 */ /* 0x000fe200000006ff */
[----:B------:R-:W-:Y:S01]  /*8610*/  FFMA R14, R49, R60, R14 ;  /* 0x0000003c310e7223 */ /* 0x000fe2000000000e */
[----:B------:R-:W-:Y:S01]  /*8620*/  LOP3.LUT R69, R71, 0xffff0000, RZ, 0xc0, !PT ;  /* 0xffff000047457812 */ /* 0x000fe200078ec0ff */
[----:B------:R-:W-:Y:S01]  /*8630*/  FMUL R18, R47, R22 ;  /* 0x000000162f127220 */ /* 0x000fe20000400000 */
[----:B------:R-:W-:Y:S01]  /*8640*/  SHF.L.U32 R70, R76, 0x10, RZ ;  /* 0x000000104c467819 */ /* 0x000fe200000006ff */
[----:B------:R-:W-:Y:S01]  /*8650*/  FFMA R19, R49, R61, R19 ;  /* 0x0000003d31137223 */ /* 0x000fe20000000013 */
[----:B------:R-:W-:Y:S01]  /*8660*/  FMUL R23, R47, R23 ;  /* 0x000000172f177220 */ /* 0x000fe20000400000 */
[----:B------:R-:W-:Y:S01]  /*8670*/  FFMA R16, R49, R62, R16 ;  /* 0x0000003e31107223 */ /* 0x000fe20000000010 */
[----:B------:R-:W-:Y:S01]  /*8680*/  FMUL R20, R47, R24 ;  /* 0x000000182f147220 */ /* 0x000fe20000400000 */
[----:B------:R-:W-:Y:S01]  /*8690*/  FFMA R17, R49, R63, R17 ;  /* 0x0000003f31117223 */ /* 0x000fe20000000011 */
[----:B------:R-:W-:Y:S01]  /*86a0*/  FMUL R21, R47, R25 ;  /* 0x000000192f157220 */ /* 0x000fe20000400000 */
[----:B------:R-:W-:Y:S01]  /*86b0*/  FFMA R18, R49, R64, R18 ;  /* 0x0000004031127223 */ /* 0x000fe20000000012 */
[----:B------:R-:W-:Y:S01]  /*86c0*/  FMUL R22, R47, R26 ;  /* 0x0000001a2f167220 */ /* 0x000fe20000400000 */
[----:B------:R-:W-:Y:S01]  /*86d0*/  F2FP.BF16.F32.PACK_AB R8, R10, R3 ;  /* 0x000000030a08723e */ /* 0x000fe200000010ff */
[----:B------:R-:W-:Y:S01]  /*86e0*/  FFMA R23, R49, R65, R23 ;  /* 0x0000004131177223 */ /* 0x000fe20000000017 */
[----:B------:R-:W-:Y:S01]  /*86f0*/  F2FP.BF16.F32.PACK_AB R9, R15, R11 ;  /* 0x0000000b0f09723e */ /* 0x000fe200000010ff */
[----:B------:R-:W-:Y:S01]  /*8700*/  FMUL R27, R47, R27 ;  /* 0x0000001b2f1b7220 */ /* 0x000fe20000400000 */
[----:B------:R-:W-:Y:S01]  /*8710*/  F2FP.BF16.F32.PACK_AB R10, R13, R12 ;  /* 0x0000000c0d0a723e */ /* 0x000fe200000010ff */
[----:B------:R-:W-:Y:S01]  /*8720*/  FFMA R20, R49, R66, R20 ;  /* 0x0000004231147223 */ /* 0x000fe20000000014 */
[----:B------:R-:W-:Y:S01]  /*8730*/  F2FP.BF16.F32.PACK_AB R11, R19, R14 ;  /* 0x0000000e130b723e */ /* 0x000fe200000010ff */
[----:B------:R-:W-:Y:S01]  /*8740*/  FMUL R24, R47, R28 ;  /* 0x0000001c2f187220 */ /* 0x000fe20000400000 */
[----:B------:R-:W-:Y:S01]  /*8750*/  LOP3.LUT R71, R76, 0xffff0000, RZ, 0xc0, !PT ;  /* 0xffff00004c477812 */ /* 0x000fe200078ec0ff */
[----:B------:R-:W-:Y:S01]  /*8760*/  FFMA R21, R49, R67, R21 ;  /* 0x0000004331157223 */ /* 0x000fe20000000015 */
[----:B------:R-:W-:Y:S01]  /*8770*/  SHF.L.U32 R72, R77, 0x10, RZ ;  /* 0x000000104d487819 */ /* 0x000fe200000006ff */
[----:B------:R1:W-:Y:S01]  /*8780*/  STS.128 [R106+0x10], R8 ;  /* 0x000010086a007388 */ /* 0x0003e20000000c00 */
[----:B------:R-:W-:Y:S01]  /*8790*/  FMUL R25, R47, R29 ;  /* 0x0000001d2f197220 */ /* 0x000fe20000400000 */
[----:B------:R-:W-:Y:S01]  /*87a0*/  FFMA R22, R49, R68, R22 ;  /* 0x0000004431167223 */ /* 0x000fe20000000016 */
[----:B------:R-:W-:Y:S01]  /*87b0*/  LOP3.LUT R73, R77, 0xffff0000, RZ, 0xc0, !PT ;  /* 0xffff00004d497812 */ /* 0x000fe200078ec0ff */
[----:B------:R-:W-:Y:S01]  /*87c0*/  FMUL R26, R47, R30 ;  /* 0x0000001e2f1a7220 */ /* 0x000fe20000400000 */
[----:B------:R-:W-:Y:S01]  /*87d0*/  FFMA R27, R49, R69, R27 ;  /* 0x00000045311b7223 */ /* 0x000fe2000000001b */
[----:B------:R-:W-:Y:S01]  /*87e0*/  FMUL R31, R47, R31 ;  /* 0x0000001f2f1f7220 */ /* 0x000fe20000400000 */
[----:B------:R-:W-:Y:S01]  /*87f0*/  FFMA R24, R49, R70, R24 ;  /* 0x0000004631187223 */ /* 0x000fe20000000018 */
[----:B------:R-:W-:Y:S01]  /*8800*/  FMUL R28, R47, R32 ;  /* 0x000000202f1c7220 */ /* 0x000fe20000400000 */
[----:B------:R-:W-:Y:S01]  /*8810*/  FFMA R25, R49, R71, R25 ;  /* 0x0000004731197223 */ /* 0x000fe20000000019 */
[----:B------:R-:W-:Y:S01]  /*8820*/  SHF.L.U32 R76, R79, 0x10, RZ ;  /* 0x000000104f4c7819 */ /* 0x000fe200000006ff */
[----:B------:R-:W-:Y:S01]  /*8830*/  FMUL R29, R47, R33 ;  /* 0x000000212f1d7220 */ /* 0x000fe20000400000 */
[----:B------:R-:W-:Y:S01]  /*8840*/  F2FP.BF16.F32.PACK_AB R16, R17, R16 ;  /* 0x000000101110723e */ /* 0x000fe200000010ff */
[----:B------:R-:W-:Y:S01]  /*8850*/  FFMA R26, R49, R72, R26 ;  /* 0x00000048311a7223 */ /* 0x000fe2000000001a */
[----:B------:R-:W-:Y:S01]  /*8860*/  LOP3.LUT R77, R79, 0xffff0000, RZ, 0xc0, !PT ;  /* 0xffff00004f4d7812 */ /* 0x000fe200078ec0ff */
[----:B------:R-:W-:Y:S01]  /*8870*/  FMUL R30, R47, R34 ;  /* 0x000000222f1e7220 */ /* 0x000fe20000400000 */
[----:B------:R-:W-:Y:S01]  /*8880*/  F2FP.BF16.F32.PACK_AB R17, R23, R18 ;  /* 0x000000121711723e */ /* 0x000fe200000010ff */
[----:B------:R-:W-:Y:S01]  /*8890*/  FFMA R31, R49, R73, R31 ;  /* 0x00000049311f7223 */ /* 0x000fe2000000001f */
[----:B------:R-:W-:Y:S01]  /*88a0*/  FMUL R35, R47, R35 ;  /* 0x000000232f237220 */ /* 0x000fe20000400000 */
[----:B------:R-:W-:Y:S01]  /*88b0*/  F2FP.BF16.F32.PACK_AB R18, R21, R20 ;  /* 0x000000141512723e */ /* 0x000fe200000010ff */
[----:B------:R-:W-:Y:S01]  /*88c0*/  FFMA R28, R49, R74, R28 ;  /* 0x0000004a311c7223 */ /* 0x000fe2000000001c */
[----:B------:R-:W-:Y:S01]  /*88d0*/  F2FP.BF16.F32.PACK_AB R19, R27, R22 ;  /* 0x000000161b13723e */ /* 0x000fe200000010ff */
[C---:B------:R-:W-:Y:S01]  /*88e0*/  FFMA R29, R49.reuse, R75, R29 ;  /* 0x0000004b311d7223 */ /* 0x040fe2000000001d */
[C---:B------:R-:W-:Y:S01]  /*88f0*/  FFMA R30, R49.reuse, R76, R30 ;  /* 0x0000004c311e7223 */ /* 0x040fe2000000001e */
[----:B------:R-:W-:Y:S01]  /*8900*/  FFMA R35, R49, R77, R35 ;  /* 0x0000004d31237223 */ /* 0x000fe20000000023 */
[----:B------:R-:W-:Y:S01]  /*8910*/  F2FP.BF16.F32.PACK_AB R24, R25, R24 ;  /* 0x000000181918723e */ /* 0x000fe200000010ff */
[----:B------:R1:W-:Y:S01]  /*8920*/  STS.128 [R105+0x20], R16 ;  /* 0x0000201069007388 */ /* 0x0003e20000000c00 */
[----:B------:R-:W-:Y:S02]  /*8930*/  F2FP.BF16.F32.PACK_AB R25, R31, R26 ;  /* 0x0000001a1f19723e */ /* 0x000fe400000010ff */
[----:B------:R-:W-:Y:S02]  /*8940*/  F2FP.BF16.F32.PACK_AB R26, R29, R28 ;  /* 0x0000001c1d1a723e */ /* 0x000fe400000010ff */
[----:B------:R-:W-:Y:S02]  /*8950*/  F2FP.BF16.F32.PACK_AB R27, R35, R30 ;  /* 0x0000001e231b723e */ /* 0x000fe400000010ff */
[----:B------:R-:W-:Y:S05]  /*8960*/  IADD3 R0, PT, PT, R98, R106, RZ ;  /* 0x0000006a62007210 */ /* 0x000fea0007ffe0ff */
        /* <DEDUP_REMOVED lines=9> */
[----:B------:R-:W-:Y:S02]  /*8a00*/  UIADD3 UR10, UP0, UPT, UR54, 0xa80, URZ ;  /* 0x00000a80360a7890 */ /* 0x000fe4000ff1e0ff */
[----:B------:R-:W-:Y:S02]  /*8a10*/  UIADD3 UR5, UPT, UPT, UR37, 0x20, URZ ;  /* 0x0000002025057890 */ /* 0x000fe4000fffe0ff */
[----:B------:R-:W-:Y:S02]  /*8a20*/  UIADD3 UR4, UPT, UPT, UR49, 0x400, UR8 ;  /* 0x0000040031047890 */ /* 0x000fe4000fffe008 */
[----:B------:R-:W-:Y:S01]  /*8a30*/  UIADD3.X UR11, UPT, UPT, URZ, UR55, URZ, UP0, !UPT ;  /* 0x00000037ff0b7290 */ /* 0x000fe200087fe4ff */
[----:B------:R-:W-:Y:S01]  /*8a40*/  UMOV UR6, UR38 ;  /* 0x0000002600067c82 */ /* 0x000fe20008000000 */
[----:B------:R-:W-:Y:S07]  /*8a50*/  UMOV UR7, UR44 ;  /* 0x0000002c00077c82 */ /* 0x000fee0008000000 */
[----:B------:R2:W-:Y:S02]  /*8a60*/  UTMASTG.3D [UR4], [UR10] ;  /* 0x000000040a0073b5 */ /* 0x0005e40008010000 */
[----:B--2---:R0:W-:Y:S02]  /*8a70*/  UTMACMDFLUSH ;  /* 0x00000000000079b7 */ /* 0x0041e40000000000 */
.L_x_142:
[----:B------:R-:W-:Y:S05]  /*8a80*/  BSYNC.RECONVERGENT B0 ;  /* 0x0000000000007941 */ /* 0x000fea0003800200 */
.L_x_141:
[----:B------:R-:W-:Y:S01]  /*8a90*/  UIADD3 UR39, UPT, UPT, UR39, 0x1, URZ ;  /* 0x0000000127277890 */ /* 0x000fe2000fffe0ff */
[----:B------:R-:W-:Y:S03]  /*8aa0*/  BSSY.RECONVERGENT B0, `(.L_x_143) ;  /* 0x0000008000007945 */ /* 0x000fe60003800200 */
[----:B------:R-:W-:Y:S04]  /*8ab0*/  UISETP.NE.AND UP0, UPT, UR39, 0x3, UPT ;  /* 0x000000032700788c */ /* 0x000fe8000bf05270 */
[----:B------:R-:W-:Y:S02]  /*8ac0*/  UISETP.EQ.XOR UP1, UPT, UR36, 0x3, !UP0 ;  /* 0x000000032400788c */ /* 0x000fe4000c722a70 */
[----:B------:R-:W-:Y:S02]  /*8ad0*/  USEL UR56, UR39, URZ, UP0 ;  /* 0x000000ff27387287 */ /* 0x000fe40008000000 */
[----:B------:R-:W-:Y:S04]  /*8ae0*/  USEL UR4, URZ, 0x1, !UP1 ;  /* 0x00000001ff047887 */ /* 0x000fe8000c800000 */
[----:B------:R-:W-:Y:S01]  /*8af0*/  ULOP3.LUT UR52, UR52, UR4, URZ, 0x3c, !UPT ;  /* 0x0000000434347292 */ /* 0x000fe2000f8e3cff */
[----:B------:R-:W-:Y:S11]  /*8b00*/  @P0 BRA `(.L_x_144) ;  /* 0x0000000000040947 */ /* 0x000ff60003800000 */
[----:B------:R-:W-:Y:S04]  /*8b10*/  DEPBAR.LE SB0, 0x1 ;  /* 0x000080400000791a */ /* 0x000fe80000000000 */
.L_x_144:
[----:B------:R-:W-:Y:S05]  /*8b20*/  BSYNC.RECONVERGENT B0 ;  /* 0x0000000000007941 */ /* 0x000fea0003800200 */
.L_x_143:
[----:B------:R-:W-:Y:S01]  /*8b30*/  BAR.SYNC.DEFER_BLOCKING 0x1, 0x80 ;  /* 0x0042000000007b1d */ /* 0x000fe20000010000 */
[----:B------:R-:W-:Y:S01]  /*8b40*/  UISETP.NE.AND UP0, UPT, UR51, -0x2, UPT ;  /* 0xfffffffe3300788c */ /* 0x000fe2000bf05270 */
[----:B------:R-:W-:Y:S08]  /*8b50*/  IADD3 R45, PT, PT, R45, 0x1, RZ ;  /* 0x000000012d2d7810 */ /* 0x000ff00007ffe0ff */
[----:B------:R-:W-:Y:S05]  /*8b60*/  BRA.U !UP0, `(.L_x_145) ;  /* 0x0000000108287547 */ /* 0x000fea000b800000 */
[----:B------:R-:W-:Y:S01]  /*8b70*/  ISETP.NE.AND P0, PT, R104, RZ, PT ;  /* 0x000000ff6800720c */ /* 0x000fe20003f05270 */
[----:B------:R-:W-:Y:S01]  /*8b80*/  IMAD.U32 R2, RZ, RZ, UR50 ;  /* 0x00000032ff027e24 */ /* 0x000fe2000f8e00ff */
[----:B------:R-:W-:Y:S01]  /*8b90*/  UIADD3 UR50, UPT, UPT, UR50, 0x1, URZ ;  /* 0x0000000132327890 */ /* 0x000fe2000fffe0ff */
[----:B-1----:R-:W-:Y:S03]  /*8ba0*/  IMAD.U32 R0, RZ, RZ, UR45 ;  /* 0x0000002dff007e24 */ /* 0x002fe6000f8e00ff */
[----:B------:R-:W-:Y:S04]  /*8bb0*/  UISETP.NE.AND UP0, UPT, UR50, 0x3, UPT ;  /* 0x000000033200788c */ /* 0x000fe8000bf05270 */
[----:B------:R-:W-:Y:S03]  /*8bc0*/  USEL UR50, UR50, URZ, UP0 ;  /* 0x000000ff32327287 */ /* 0x000fe60008000000 */
[----:B------:R-:W-:Y:S05]  /*8bd0*/  @P0 LEA R2, R2, UR49, 0x3 ;  /* 0x0000003102020c11 */ /* 0x000fea000f8e18ff */
[----:B------:R-:W-:Y:S05]  /*8be0*/  @P0 VIADD R2, R2, 0x1d8 ;  /* 0x000001d802020836 */ /* 0x000fea0000000000 */
[----:B------:R-:W-:Y:S04]  /*8bf0*/  @P0 PRMT R0, R0, 0x654, R2 ;  /* 0x0000065400000816 */ /* 0x000fe80000000002 */
[----:B------:R2:W-:Y:S03]  /*8c00*/  @P0 SYNCS.ARRIVE.TRANS64.RED.A1T0 RZ, [R0+URZ], RZ ;  /* 0x000000ff00ff09a7 */ /* 0x0005e600081004ff */
.L_x_145:
[----:B------:R-:W-:Y:S01]  /*8c10*/  ISETP.NE.AND P2, PT, R101, RZ, PT ;  /* 0x000000ff6500720c */ /* 0x000fe20003f45270 */
[----:B-12---:R-:W-:Y:S01]  /*8c20*/  IMAD.IADD R0, R44, 0x1, R87 ;  /* 0x000000012c007824 */ /* 0x006fe200078e0257 */
[----:B------:R-:W-:Y:S01]  /*8c30*/  ISETP.NE.AND P0, PT, R103, 0x2, PT ;  /* 0x000000026700780c */ /* 0x000fe20003f05270 */
[----:B------:R-:W-:Y:S01]  /*8c40*/  UIADD3 UR51, UPT, UPT, UR51, 0x2, URZ ;  /* 0x0000000233337890 */ /* 0x000fe2000fffe0ff */
[----:B------:R-:W-:Y:S01]  /*8c50*/  ISETP.NE.AND P1, PT, R45, 0x2, PT ;  /* 0x000000022d00780c */ /* 0x000fe20003f25270 */
[----:B------:R-:W-:Y:S01]  /*8c60*/  IMAD.IADD R24, R43, 0x1, R86 ;  /* 0x000000012b187824 */ /* 0x000fe200078e0256 */
[----:B------:R-:W-:Y:S02]  /*8c70*/  R2UR UR27, R0 ;  /* 0x00000000001b72ca */ /* 0x000fe400000e0000 */
[----:B------:R-:W-:Y:S02]  /*8c80*/  SEL R2, RZ, 0x1, P0 ;  /* 0x00000001ff027807 */ /* 0x000fe40000000000 */
[----:B------:R-:W-:Y:S02]  /*8c90*/  SEL R0, RZ, 0x1, P1 ;  /* 0x00000001ff007807 */ /* 0x000fe40000800000 */
[----:B------:R-:W-:Y:S02]  /*8ca0*/  LOP3.LUT R96, R96, R2, RZ, 0x3c, !PT ;  /* 0x0000000260607212 */ /* 0x000fe400078e3cff */
[----:B------:R-:W-:Y:S02]  /*8cb0*/  @P2 R2UR UR44, R95 ;  /* 0x000000005f2c22ca */ /* 0x000fe400000e0000 */
[----:B------:R-:W-:Y:S02]  /*8cc0*/  LOP3.LUT R97, R97, R0, RZ, 0x3c, !PT ;  /* 0x0000000061617212 */ /* 0x000fe400078e3cff */
[----:B------:R-:W-:Y:S02]  /*8cd0*/  SEL R103, R103, RZ, P0 ;  /* 0x000000ff67677207 */ /* 0x000fe40000000000 */
[----:B------:R-:W-:Y:S01]  /*8ce0*/  SEL R45, R45, RZ, P1 ;  /* 0x000000ff2d2d7207 */ /* 0x000fe20000800000 */
[----:B------:R-:W-:Y:S08]  /*8cf0*/  @P2 BRA `(.L_x_146) ;  /* 0xffffffd800042947 */ /* 0x000ff0000383ffff */
[----:B------:R-:W-:-:S09]  /*8d00*/  UISETP.NE.AND UP0, UPT, UR48, URZ, UPT ;  /* 0x000000ff3000728c */ /* 0x000fd2000bf05270 */
[----:B------:R-:W-:Y:S05]  /*8d10*/  BRA.U !UP0, `(.L_x_147) ;  /* 0x0000000108487547 */ /* 0x000fea000b800000 */
[----:B------:R-:W1:Y:S02]  /*8d20*/  LDCU.64 UR4, c[0x0][0xc90] ;  /* 0x00019200ff0477ac */ /* 0x000e640008000a00 */
[----:B-1----:R-:W-:-:S04]  /*8d30*/  UISETP.NE.U32.AND UP0, UPT, UR4, URZ, UPT ;  /* 0x000000ff0400728c */ /* 0x002fc8000bf05070 */
[----:B------:R-:W-:-:S09]  /*8d40*/  UISETP.NE.AND.EX UP0, UPT, UR5, URZ, UPT, UP0 ;  /* 0x000000ff0500728c */ /* 0x000fd2000bf05300 */
[----:B------:R-:W-:Y:S05]  /*8d50*/  BRA.U UP0, `(.L_x_148) ;  /* 0x00000001000c7547 */ /* 0x000fea000b800000 */
[----:B------:R-:W-:-:S13]  /*8d60*/  FSETP.NEU.AND P0, PT, R49, RZ, PT ;  /* 0x000000ff3100720b */ /* 0x000fda0003f0d000 */
[----:B------:R-:W-:Y:S05]  /*8d70*/  @!P0 EXIT ;  /* 0x000000000000894d */ /* 0x000fea0003800000 */
[----:B------:R-:W-:Y:S05]  /*8d80*/  BRA `(.L_x_147) ;  /* 0x00000000002c7947 */ /* 0x000fea0003800000 */
.L_x_148:
[----:B------:R-:W-:Y:S01]  /*8d90*/  ISETP.NE.AND P0, PT, R102, RZ, PT ;  /* 0x000000ff6600720c */ /* 0x000fe20003f05270 */
[----:B------:R-:W-:-:S12]  /*8da0*/  BSSY.RECONVERGENT B0, `(.L_x_147) ;  /* 0x0000009000007945 */ /* 0x000fd80003800200 */
[----:B------:R-:W-:Y:S05]  /*8db0*/  @P0 BRA `(.L_x_149) ;  /* 0x0000000000140947 */ /* 0x000fea0003800000 */
[----:B------:R-:W1:Y:S02]  /*8dc0*/  LDCU.64 UR4, c[0x0][0xc88] ;  /* 0x00019100ff0477ac */ /* 0x000e640008000a00 */
[----:B-1----:R-:W-:-:S04]  /*8dd0*/  ISETP.NE.U32.AND P0, PT, RZ, UR4, PT ;  /* 0x00000004ff007c0c */ /* 0x002fc8000bf05070 */
[----:B------:R-:W-:-:S13]  /*8de0*/  ISETP.NE.AND.EX P0, PT, RZ, UR5, PT, P0 ;  /* 0x00000005ff007c0c */ /* 0x000fda000bf05300 */
[----:B------:R-:W-:Y:S05]  /*8df0*/  @!P0 EXIT ;  /* 0x000000000000894d */ /* 0x000fea0003800000 */
[----:B------:R-:W-:Y:S05]  /*8e00*/  BRA `(.L_x_150) ;  /* 0x0000000000087947 */ /* 0x000fea0003800000 */
.L_x_149:
[----:B------:R-:W-:-:S13]  /*8e10*/  FSETP.NEU.AND P0, PT, R49, RZ, PT ;  /* 0x000000ff3100720b */ /* 0x000fda0003f0d000 */
[----:B------:R-:W-:Y:S05]  /*8e20*/  @!P0 EXIT ;  /* 0x000000000000894d */ /* 0x000fea0003800000 */
.L_x_150:
[----:B------:R-:W-:Y:S05]  /*8e30*/  BSYNC.RECONVERGENT B0 ;  /* 0x0000000000007941 */ /* 0x000fea0003800200 */
.L_x_147:
[----:B------:R-:W-:Y:S01]  /*8e40*/  ULEA UR4, UR50, UR49, 0x3 ;  /* 0x0000003132047291 */ /* 0x000fe2000f8e18ff */
[----:B------:R-:W-:-:S04]  /*8e50*/  DEPBAR.LE SB0, 0x0 ;  /* 0x000080000000791a */ /* 0x000fc80000000000 */
[----:B------:R-:W-:-:S04]  /*8e60*/  UIADD3 UR4, UPT, UPT, UR4, 0x1d8, URZ ;  /* 0x000001d804047890 */ /* 0x000fc8000fffe0ff */
[----:B------:R-:W-:-:S09]  /*8e70*/  UPRMT UR4, UR45, 0x654, UR4 ;  /* 0x000006542d047896 */ /* 0x000fd20008000004 */
[----:B------:R-:W-:Y:S01]  /*8e80*/  SYNCS.ARRIVE.TRANS64.RED.A1T0 RZ, [UR4], RZ ;  /* 0x000000ffffff79a7 */ /* 0x000fe20008100404 */
[----:B------:R-:W-:Y:S05]  /*8e90*/  EXIT ;  /* 0x000000000000794d */ /* 0x000fea0003800000 */
.L_x_25:
[----:B--2---:R2:W1:Y:S02]  /*8ea0*/  SYNCS.PHASECHK.TRANS64.TRYWAIT P0, [R2+URZ+0x250], R3 ;  /* 0x00025003020075a7 */ /* 0x00446400080011ff */
[----:B-1----:R-:W-:Y:S05]  /*8eb0*/  @!P0 NANOSLEEP.SYNCS 0x989680 ;  /* 0x009896800000895d */ /* 0x002fea0003900000 */
[----:B------:R-:W1:Y:S02]  /*8ec0*/  @!P0 SYNCS.PHASECHK.TRANS64 P0, [R2+URZ+0x250], R3 ;  /* 0x00025003020085a7 */ /* 0x000e6400080010ff */
[----:B-1----:R-:W-:Y:S05]  /*8ed0*/  @!P0 BRA `(.L_x_25) ;  /* 0xfffffffc00f08947 */ /* 0x002fea000383ffff */
[----:B------:R-:W-:Y:S05]  /*8ee0*/  BRA `(.L_x_151) ;  /* 0xffffff8c001c7947 */ /* 0x000fea000383ffff */
.L_x_28:
[----:B------:R-:W-:-:S07]  /*8ef0*/  MOV R2, UR41 ;  /* 0x0000002900027c02 */ /* 0x000fce0008000f00 */
.L_x_152:
[----:B-1----:R1:W2:Y:S02]  /*8f00*/  SYNCS.PHASECHK.TRANS64.TRYWAIT P0, [R2+URZ+0xe0], R4 ;  /* 0x0000e004020075a7 */ /* 0x0022a400080011ff */
[----:B--2---:R-:W-:Y:S05]  /*8f10*/  @!P0 NANOSLEEP.SYNCS 0x989680 ;  /* 0x009896800000895d */ /* 0x004fea0003900000 */
[----:B------:R-:W2:Y:S02]  /*8f20*/  @!P0 SYNCS.PHASECHK.TRANS64 P0, [R2+URZ+0xe0], R4 ;  /* 0x0000e004020085a7 */ /* 0x000ea400080010ff */
[----:B--2---:R-:W-:Y:S05]  /*8f30*/  @!P0 BRA `(.L_x_152) ;  /* 0xfffffffc00f08947 */ /* 0x004fea000383ffff */
[----:B------:R-:W-:Y:S05]  /*8f40*/  BRA `(.L_x_27) ;  /* 0xffffff8c00747947 */ /* 0x000fea000383ffff */
.L_x_37:
[----:B------:R-:W-:-:S07]  /*8f50*/  MOV R2, UR41 ;  /* 0x0000002900027c02 */ /* 0x000fce0008000f00 */
.L_x_153:
[----:B-1----:R1:W2:Y:S02]  /*8f60*/  SYNCS.PHASECHK.TRANS64.TRYWAIT P0, [R2+URZ+0xe0], R4 ;  /* 0x0000e004020075a7 */ /* 0x0022a400080011ff */
[----:B--2---:R-:W-:Y:S05]  /*8f70*/  @!P0 NANOSLEEP.SYNCS 0x989680 ;  /* 0x009896800000895d */ /* 0x004fea0003900000 */
[----:B------:R-:W2:Y:S02]  /*8f80*/  @!P0 SYNCS.PHASECHK.TRANS64 P0, [R2+URZ+0xe0], R4 ;  /* 0x0000e004020085a7 */ /* 0x000ea400080010ff */
[----:B--2---:R-:W-:Y:S05]  /*8f90*/  @!P0 BRA `(.L_x_153) ;  /* 0xfffffffc00f08947 */ /* 0x004fea000383ffff */
[----:B------:R-:W-:Y:S05]  /*8fa0*/  BRA `(.L_x_36) ;  /* 0xffffff9000847947 */ /* 0x000fea000383ffff */
.L_x_44:
[----:B-1----:R1:W2:Y:S02]  /*8fb0*/  SYNCS.PHASECHK.TRANS64.TRYWAIT P0, [R2+URZ+0x200], R3 ;  /* 0x00020003020075a7 */ /* 0x0022a400080011ff */
[----:B--2---:R-:W-:Y:S05]  /*8fc0*/  @!P0 NANOSLEEP.SYNCS 0x989680 ;  /* 0x009896800000895d */ /* 0x004fea0003900000 */
[----:B------:R-:W2:Y:S02]  /*8fd0*/  @!P0 SYNCS.PHASECHK.TRANS64 P0, [R2+URZ+0x200], R3 ;  /* 0x00020003020085a7 */ /* 0x000ea400080010ff */
[----:B--2---:R-:W-:Y:S05]  /*8fe0*/  @!P0 BRA `(.L_x_44) ;  /* 0xfffffffc00f08947 */ /* 0x004fea000383ffff */
[----:B------:R-:W-:Y:S05]  /*8ff0*/  BRA `(.L_x_154) ;  /* 0xffffff94007c7947 */ /* 0x000fea000383ffff */
.L_x_48:
[----:B----4-:R-:W-:-:S07]  /*9000*/  MOV R0, UR4 ;  /* 0x0000000400007c02 */ /* 0x010fce0008000f00 */
.L_x_155:
[----:B-1----:R1:W2:Y:S02]  /*9010*/  SYNCS.PHASECHK.TRANS64.TRYWAIT P0, [R0+URZ], R2 ;  /* 0x00000002000075a7 */ /* 0x0022a400080011ff */
[----:B--2---:R-:W-:Y:S05]  /*9020*/  @!P0 NANOSLEEP.SYNCS 0x989680 ;  /* 0x009896800000895d */ /* 0x004fea0003900000 */
[----:B------:R-:W2:Y:S02]  /*9030*/  @!P0 SYNCS.PHASECHK.TRANS64 P0, [R0+URZ], R2 ;  /* 0x00000002000085a7 */ /* 0x000ea400080010ff */
[----:B--2---:R-:W-:Y:S05]  /*9040*/  @!P0 BRA `(.L_x_155) ;  /* 0xfffffffc00f08947 */ /* 0x004fea000383ffff */
[----:B------:R-:W-:Y:S05]  /*9050*/  BRA `(.L_x_156) ;  /* 0xffffff9800f07947 */ /* 0x000fea000383ffff */
.L_x_49:
[----:B----4-:R-:W-:-:S07]  /*9060*/  MOV R0, UR4 ;  /* 0x0000000400007c02 */ /* 0x010fce0008000f00 */
.L_x_157:
[----:B-1----:R1:W2:Y:S02]  /*9070*/  SYNCS.PHASECHK.TRANS64.TRYWAIT P0, [R0+URZ], R3 ;  /* 0x00000003000075a7 */ /* 0x0022a400080011ff */
[----:B--2---:R-:W-:Y:S05]  /*9080*/  @!P0 NANOSLEEP.SYNCS 0x989680 ;  /* 0x009896800000895d */ /* 0x004fea0003900000 */
[----:B------:R-:W2:Y:S02]  /*9090*/  @!P0 SYNCS.PHASECHK.TRANS64 P0, [R0+URZ], R3 ;  /* 0x00000003000085a7 */ /* 0x000ea400080010ff */
[----:B--2---:R-:W-:Y:S05]  /*90a0*/  @!P0 BRA `(.L_x_157) ;  /* 0xfffffffc00f08947 */ /* 0x004fea000383ffff */
[----:B------:R-:W-:Y:S05]  /*90b0*/  BRA `(.L_x_158) ;  /* 0xffffff9800fc7947 */ /* 0x000fea000383ffff */
.L_x_50:
[----:B----4-:R-:W-:-:S07]  /*90c0*/  MOV R0, UR4 ;  /* 0x0000000400007c02 */ /* 0x010fce0008000f00 */
.L_x_159:
[----:B-1----:R1:W2:Y:S02]  /*90d0*/  SYNCS.PHASECHK.TRANS64.TRYWAIT P0, [R0+URZ], R3 ;  /* 0x00000003000075a7 */ /* 0x0022a400080011ff */
[----:B--2---:R-:W-:Y:S05]  /*90e0*/  @!P0 NANOSLEEP.SYNCS 0x989680 ;  /* 0x009896800000895d */ /* 0x004fea0003900000 */
[----:B------:R-:W2:Y:S02]  /*90f0*/  @!P0 SYNCS.PHASECHK.TRANS64 P0, [R0+URZ], R3 ;  /* 0x00000003000085a7 */ /* 0x000ea400080010ff */
[----:B--2---:R-:W-:Y:S05]  /*9100*/  @!P0 BRA `(.L_x_159) ;  /* 0xfffffffc00f08947 */ /* 0x004fea000383ffff */
[----:B------:R-:W-:Y:S05]  /*9110*/  BRA `(.L_x_160) ;  /* 0xffffff9c00087947 */ /* 0x000fea000383ffff */
.L_x_51:
[----:B----4-:R-:W-:-:S07]  /*9120*/  MOV R0, UR4 ;  /* 0x0000000400007c02 */ /* 0x010fce0008000f00 */
.L_x_161:
[----:B-1----:R1:W2:Y:S02]  /*9130*/  SYNCS.PHASECHK.TRANS64.TRYWAIT P0, [R0+URZ], R3 ;  /* 0x00000003000075a7 */ /* 0x0022a400080011ff */
[----:B--2---:R-:W-:Y:S05]  /*9140*/  @!P0 NANOSLEEP.SYNCS 0x989680 ;  /* 0x009896800000895d */ /* 0x004fea0003900000 */
[----:B------:R-:W2:Y:S02]  /*9150*/  @!P0 SYNCS.PHASECHK.TRANS64 P0, [R0+URZ], R3 ;  /* 0x00000003000085a7 */ /* 0x000ea400080010ff */
[----:B--2---:R-:W-:Y:S05]  /*9160*/  @!P0 BRA `(.L_x_161) ;  /* 0xfffffffc00f08947 */ /* 0x004fea000383ffff */
[----:B------:R-:W-:Y:S05]  /*9170*/  BRA `(.L_x_162) ;  /* 0xffffff9c00147947 */ /* 0x000fea000383ffff */
.L_x_52:
[----:B----4-:R-:W-:-:S07]  /*9180*/  MOV R0, UR4 ;  /* 0x0000000400007c02 */ /* 0x010fce0008000f00 */
.L_x_163:
[----:B-1----:R1:W2:Y:S02]  /*9190*/  SYNCS.PHASECHK.TRANS64.TRYWAIT P0, [R0+URZ], R3 ;  /* 0x00000003000075a7 */ /* 0x0022a400080011ff */
[----:B--2---:R-:W-:Y:S05]  /*91a0*/  @!P0 NANOSLEEP.SYNCS 0x989680 ;  /* 0x009896800000895d */ /* 0x004fea0003900000 */
[----:B------:R-:W2:Y:S02]  /*91b0*/  @!P0 SYNCS.PHASECHK.TRANS64 P0, [R0+URZ], R3 ;  /* 0x00000003000085a7 */ /* 0x000ea400080010ff */
[----:B--2---:R-:W-:Y:S05]  /*91c0*/  @!P0 BRA `(.L_x_163) ;  /* 0xfffffffc00f08947 */ /* 0x004fea000383ffff */
[----:B------:R-:W-:Y:S05]  /*91d0*/  BRA `(.L_x_164) ;  /* 0xffffff9c00207947 */ /* 0x000fea000383ffff */
.L_x_53:
[----:B----4-:R-:W-:-:S07]  /*91e0*/  MOV R0, UR4 ;  /* 0x0000000400007c02 */ /* 0x010fce0008000f00 */
.L_x_165:
[----:B-1----:R1:W2:Y:S02]  /*91f0*/  SYNCS.PHASECHK.TRANS64.TRYWAIT P0, [R0+URZ], R3 ;  /* 0x00000003000075a7 */ /* 0x0022a400080011ff */
[----:B--2---:R-:W-:Y:S05]  /*9200*/  @!P0 NANOSLEEP.SYNCS 0x989680 ;  /* 0x009896800000895d */ /* 0x004fea0003900000 */
[----:B------:R-:W2:Y:S02]  /*9210*/  @!P0 SYNCS.PHASECHK.TRANS64 P0, [R0+URZ], R3 ;  /* 0x00000003000085a7 */ /* 0x000ea400080010ff */
[----:B--2---:R-:W-:Y:S05]  /*9220*/  @!P0 BRA `(.L_x_165) ;  /* 0xfffffffc00f08947 */ /* 0x004fea000383ffff */
[----:B------:R-:W-:Y:S05]  /*9230*/  BRA `(.L_x_166) ;  /* 0xffffff9c002c7947 */ /* 0x000fea000383ffff */
.L_x_54:
[----:B----4-:R-:W-:-:S07]  /*9240*/  MOV R0, UR4 ;  /* 0x0000000400007c02 */ /* 0x010fce0008000f00 */
.L_x_167:
[----:B-1----:R1:W2:Y:S02]  /*9250*/  SYNCS.PHASECHK.TRANS64.TRYWAIT P0, [R0+URZ], R3 ;  /* 0x00000003000075a7 */ /* 0x0022a400080011ff */
[----:B--2---:R-:W-:Y:S05]  /*9260*/  @!P0 NANOSLEEP.SYNCS 0x989680 ;  /* 0x009896800000895d */ /* 0x004fea0003900000 */
[----:B------:R-:W2:Y:S02]  /*9270*/  @!P0 SYNCS.PHASECHK.TRANS64 P0, [R0+URZ], R3 ;  /* 0x00000003000085a7 */ /* 0x000ea400080010ff */
[----:B--2---:R-:W-:Y:S05]  /*9280*/  @!P0 BRA `(.L_x_167) ;  /* 0xfffffffc00f08947 */ /* 0x004fea000383ffff */
[----:B------:R-:W-:Y:S05]  /*9290*/  BRA `(.L_x_168) ;  /* 0xffffff9c00387947 */ /* 0x000fea000383ffff */
.L_x_55:
[----:B----4-:R-:W-:-:S07]  /*92a0*/  MOV R0, UR4 ;  /* 0x0000000400007c02 */ /* 0x010fce0008000f00 */
.L_x_169:
[----:B-1----:R1:W2:Y:S02]  /*92b0*/  SYNCS.PHASECHK.TRANS64.TRYWAIT P0, [R0+URZ], R3 ;  /* 0x00000003000075a7 */ /* 0x0022a400080011ff */
[----:B--2---:R-:W-:Y:S05]  /*92c0*/  @!P0 NANOSLEEP.SYNCS 0x989680 ;  /* 0x009896800000895d */ /* 0x004fea0003900000 */
[----:B------:R-:W2:Y:S02]  /*92d0*/  @!P0 SYNCS.PHASECHK.TRANS64 P0, [R0+URZ], R3 ;  /* 0x00000003000085a7 */ /* 0x000ea400080010ff */
[----:B--2---:R-:W-:Y:S05]  /*92e0*/  @!P0 BRA `(.L_x_169) ;  /* 0xfffffffc00f08947 */ /* 0x004fea000383ffff */
[----:B------:R-:W-:Y:S05]  /*92f0*/  BRA `(.L_x_170) ;  /* 0xffffff9c00447947 */ /* 0x000fea000383ffff */
.L_x_56:
[----:B----4-:R-:W-:-:S07]  /*9300*/  MOV R0, UR4 ;  /* 0x0000000400007c02 */ /* 0x010fce0008000f00 */
.L_x_171:
[----:B-1----:R1:W2:Y:S02]  /*9310*/  SYNCS.PHASECHK.TRANS64.TRYWAIT P0, [R0+URZ], R3 ;  /* 0x00000003000075a7 */ /* 0x0022a400080011ff */
[----:B--2---:R-:W-:Y:S05]  /*9320*/  @!P0 NANOSLEEP.SYNCS 0x989680 ;  /* 0x009896800000895d */ /* 0x004fea0003900000 */
[----:B------:R-:W2:Y:S02]  /*9330*/  @!P0 SYNCS.PHASECHK.TRANS64 P0, [R0+URZ], R3 ;  /* 0x00000003000085a7 */ /* 0x000ea400080010ff */
[----:B--2---:R-:W-:Y:S05]  /*9340*/  @!P0 BRA `(.L_x_171) ;  /* 0xfffffffc00f08947 */ /* 0x004fea000383ffff */
[----:B------:R-:W-:Y:S05]  /*9350*/  BRA `(.L_x_172) ;  /* 0xffffff9c00507947 */ /* 0x000fea000383ffff */
.L_x_57:
[----:B----4-:R-:W-:-:S07]  /*9360*/  MOV R0, UR4 ;  /* 0x0000000400007c02 */ /* 0x010fce0008000f00 */
.L_x_173:
[----:B-1----:R1:W2:Y:S02]  /*9370*/  SYNCS.PHASECHK.TRANS64.TRYWAIT P0, [R0+URZ], R3 ;  /* 0x00000003000075a7 */ /* 0x0022a400080011ff */
[----:B--2---:R-:W-:Y:S05]  /*9380*/  @!P0 NANOSLEEP.SYNCS 0x989680 ;  /* 0x009896800000895d */ /* 0x004fea0003900000 */
[----:B------:R-:W2:Y:S02]  /*9390*/  @!P0 SYNCS.PHASECHK.TRANS64 P0, [R0+URZ], R3 ;  /* 0x00000003000085a7 */ /* 0x000ea400080010ff */
[----:B--2---:R-:W-:Y:S05]  /*93a0*/  @!P0 BRA `(.L_x_173) ;  /* 0xfffffffc00f08947 */ /* 0x004fea000383ffff */
[----:B------:R-:W-:Y:S05]  /*93b0*/  BRA `(.L_x_174) ;  /* 0xffffff9c005c7947 */ /* 0x000fea000383ffff */
.L_x_58:
[----:B----4-:R-:W-:-:S07]  /*93c0*/  MOV R0, UR4 ;  /* 0x0000000400007c02 */ /* 0x010fce0008000f00 */
.L_x_175:
[----:B-1----:R1:W2:Y:S02]  /*93d0*/  SYNCS.PHASECHK.TRANS64.TRYWAIT P0, [R0+URZ], R3 ;  /* 0x00000003000075a7 */ /* 0x0022a400080011ff */
[----:B--2---:R-:W-:Y:S05]  /*93e0*/  @!P0 NANOSLEEP.SYNCS 0x989680 ;  /* 0x009896800000895d */ /* 0x004fea0003900000 */
[----:B------:R-:W2:Y:S02]  /*93f0*/  @!P0 SYNCS.PHASECHK.TRANS64 P0, [R0+URZ], R3 ;  /* 0x00000003000085a7 */ /* 0x000ea400080010ff */
[----:B--2---:R-:W-:Y:S05]  /*9400*/  @!P0 BRA `(.L_x_175) ;  /* 0xfffffffc00f08947 */ /* 0x004fea000383ffff */
[----:B------:R-:W-:Y:S05]  /*9410*/  BRA `(.L_x_176) ;  /* 0xffffff9c00687947 */ /* 0x000fea000383ffff */
.L_x_59:
[----:B----4-:R-:W-:-:S07]  /*9420*/  MOV R0, UR4 ;  /* 0x0000000400007c02 */ /* 0x010fce0008000f00 */
.L_x_177:
[----:B-1----:R1:W2:Y:S02]  /*9430*/  SYNCS.PHASECHK.TRANS64.TRYWAIT P0, [R0+URZ], R3 ;  /* 0x00000003000075a7 */ /* 0x0022a400080011ff */
[----:B--2---:R-:W-:Y:S05]  /*9440*/  @!P0 NANOSLEEP.SYNCS 0x989680 ;  /* 0x009896800000895d */ /* 0x004fea0003900000 */
[----:B------:R-:W2:Y:S02]  /*9450*/  @!P0 SYNCS.PHASECHK.TRANS64 P0, [R0+URZ], R3 ;  /* 0x00000003000085a7 */ /* 0x000ea400080010ff */
[----:B--2---:R-:W-:Y:S05]  /*9460*/  @!P0 BRA `(.L_x_177) ;  /* 0xfffffffc00f08947 */ /* 0x004fea000383ffff */
[----:B------:R-:W-:Y:S05]  /*9470*/  BRA `(.L_x_178) ;  /* 0xffffff9c00747947 */ /* 0x000fea000383ffff */
.L_x_60:
[----:B----4-:R-:W-:-:S07]  /*9480*/  MOV R0, UR4 ;  /* 0x0000000400007c02 */ /* 0x010fce0008000f00 */
.L_x_179:
[----:B-1----:R1:W2:Y:S02]  /*9490*/  SYNCS.PHASECHK.TRANS64.TRYWAIT P0, [R0+URZ], R3 ;  /* 0x00000003000075a7 */ /* 0x0022a400080011ff */
[----:B--2---:R-:W-:Y:S05]  /*94a0*/  @!P0 NANOSLEEP.SYNCS 0x989680 ;  /* 0x009896800000895d */ /* 0x004fea0003900000 */
[----:B------:R-:W2:Y:S02]  /*94b0*/  @!P0 SYNCS.PHASECHK.TRANS64 P0, [R0+URZ], R3 ;  /* 0x00000003000085a7 */ /* 0x000ea400080010ff */
[----:B--2---:R-:W-:Y:S05]  /*94c0*/  @!P0 BRA `(.L_x_179) ;  /* 0xfffffffc00f08947 */ /* 0x004fea000383ffff */
[----:B------:R-:W-:Y:S05]  /*94d0*/  BRA `(.L_x_180) ;  /* 0xffffff9c00807947 */ /* 0x000fea000383ffff */
.L_x_61:
[----:B----4-:R-:W-:-:S07]  /*94e0*/  MOV R0, UR4 ;  /* 0x0000000400007c02 */ /* 0x010fce0008000f00 */
.L_x_181:
[----:B-1----:R1:W2:Y:S02]  /*94f0*/  SYNCS.PHASECHK.TRANS64.TRYWAIT P0, [R0+URZ], R3 ;  /* 0x00000003000075a7 */ /* 0x0022a400080011ff */
[----:B--2---:R-:W-:Y:S05]  /*9500*/  @!P0 NANOSLEEP.SYNCS 0x989680 ;  /* 0x009896800000895d */ /* 0x004fea0003900000 */
[----:B------:R-:W2:Y:S02]  /*9510*/  @!P0 SYNCS.PHASECHK.TRANS64 P0, [R0+URZ], R3 ;  /* 0x00000003000085a7 */ /* 0x000ea400080010ff */
[----:B--2---:R-:W-:Y:S05]  /*9520*/  @!P0 BRA `(.L_x_181) ;  /* 0xfffffffc00f08947 */ /* 0x004fea000383ffff */
[----:B------:R-:W-:Y:S05]  /*9530*/  BRA `(.L_x_182) ;  /* 0xffffff9c008c7947 */ /* 0x000fea000383ffff */
.L_x_62:
[----:B----4-:R-:W-:-:S07]  /*9540*/  MOV R0, UR4 ;  /* 0x0000000400007c02 */ /* 0x010fce0008000f00 */
.L_x_183:
[----:B-1----:R1:W2:Y:S02]  /*9550*/  SYNCS.PHASECHK.TRANS64.TRYWAIT P0, [R0+URZ], R3 ;  /* 0x00000003000075a7 */ /* 0x0022a400080011ff */
[----:B--2---:R-:W-:Y:S05]  /*9560*/  @!P0 NANOSLEEP.SYNCS 0x989680 ;  /* 0x009896800000895d */ /* 0x004fea0003900000 */
[----:B------:R-:W2:Y:S02]  /*9570*/  @!P0 SYNCS.PHASECHK.TRANS64 P0, [R0+URZ], R3 ;  /* 0x00000003000085a7 */ /* 0x000ea400080010ff */
[----:B--2---:R-:W-:Y:S05]  /*9580*/  @!P0 BRA `(.L_x_183) ;  /* 0xfffffffc00f08947 */ /* 0x004fea000383ffff */
[----:B------:R-:W-:Y:S05]  /*9590*/  BRA `(.L_x_184) ;  /* 0xffffff9c00987947 */ /* 0x000fea000383ffff */
.L_x_63:
[----:B----4-:R-:W-:-:S07]  /*95a0*/  MOV R0, UR4 ;  /* 0x0000000400007c02 */ /* 0x010fce0008000f00 */
.L_x_185:
[----:B-1----:R1:W2:Y:S02]  /*95b0*/  SYNCS.PHASECHK.TRANS64.TRYWAIT P0, [R0+URZ], R3 ;  /* 0x00000003000075a7 */ /* 0x0022a400080011ff */
[----:B--2---:R-:W-:Y:S05]  /*95c0*/  @!P0 NANOSLEEP.SYNCS 0x989680 ;  /* 0x009896800000895d */ /* 0x004fea0003900000 */
[----:B------:R-:W2:Y:S02]  /*95d0*/  @!P0 SYNCS.PHASECHK.TRANS64 P0, [R0+URZ], R3 ;  /* 0x00000003000085a7 */ /* 0x000ea400080010ff */
[----:B--2---:R-:W-:Y:S05]  /*95e0*/  @!P0 BRA `(.L_x_185) ;  /* 0xfffffffc00f08947 */ /* 0x004fea000383ffff */
[----:B------:R-:W-:Y:S05]  /*95f0*/  BRA `(.L_x_186) ;  /* 0xffffff9c00a47947 */ /* 0x000fea000383ffff */
.L_x_64:
[----:B----4-:R-:W-:-:S07]  /*9600*/  MOV R0, UR4 ;  /* 0x0000000400007c02 */ /* 0x010fce0008000f00 */
.L_x_187:
[----:B-1----:R1:W2:Y:S02]  /*9610*/  SYNCS.PHASECHK.TRANS64.TRYWAIT P0, [R0+URZ], R3 ;  /* 0x00000003000075a7 */ /* 0x0022a400080011ff */
[----:B--2---:R-:W-:Y:S05]  /*9620*/  @!P0 NANOSLEEP.SYNCS 0x989680 ;  /* 0x009896800000895d */ /* 0x004fea0003900000 */
[----:B------:R-:W2:Y:S02]  /*9630*/  @!P0 SYNCS.PHASECHK.TRANS64 P0, [R0+URZ], R3 ;  /* 0x00000003000085a7 */ /* 0x000ea400080010ff */
[----:B--2---:R-:W-:Y:S05]  /*9640*/  @!P0 BRA `(.L_x_187) ;  /* 0xfffffffc00f08947 */ /* 0x004fea000383ffff */
[----:B------:R-:W-:Y:S05]  /*9650*/  BRA `(.L_x_188) ;  /* 0xffffff9c00b07947 */ /* 0x000fea000383ffff */
.L_x_65:
[----:B----4-:R-:W-:-:S07]  /*9660*/  MOV R0, UR4 ;  /* 0x0000000400007c02 */ /* 0x010fce0008000f00 */
.L_x_189:
[----:B-1----:R1:W2:Y:S02]  /*9670*/  SYNCS.PHASECHK.TRANS64.TRYWAIT P0, [R0+URZ], R3 ;  /* 0x00000003000075a7 */ /* 0x0022a400080011ff */
[----:B--2---:R-:W-:Y:S05]  /*9680*/  @!P0 NANOSLEEP.SYNCS 0x989680 ;  /* 0x009896800000895d */ /* 0x004fea0003900000 */
[----:B------:R-:W2:Y:S02]  /*9690*/  @!P0 SYNCS.PHASECHK.TRANS64 P0, [R0+URZ], R3 ;  /* 0x00000003000085a7 */ /* 0x000ea400080010ff */
[----:B--2---:R-:W-:Y:S05]  /*96a0*/  @!P0 BRA `(.L_x_189) ;  /* 0xfffffffc00f08947 */ /* 0x004fea000383ffff */
[----:B------:R-:W-:Y:S05]  /*96b0*/  BRA `(.L_x_190) ;  /* 0xffffff9c00bc7947 */ /* 0x000fea000383ffff */
.L_x_66:
[----:B----4-:R-:W-:-:S07]  /*96c0*/  MOV R0, UR4 ;  /* 0x0000000400007c02 */ /* 0x010fce0008000f00 */
.L_x_191:
[----:B-1----:R1:W2:Y:S02]  /*96d0*/  SYNCS.PHASECHK.TRANS64.TRYWAIT P0, [R0+URZ], R3 ;  /* 0x00000003000075a7 */ /* 0x0022a400080011ff */
[----:B--2---:R-:W-:Y:S05]  /*96e0*/  @!P0 NANOSLEEP.SYNCS 0x989680 ;  /* 0x009896800000895d */ /* 0x004fea0003900000 */
[----:B------:R-:W2:Y:S02]  /*96f0*/  @!P0 SYNCS.PHASECHK.TRANS64 P0, [R0+URZ], R3 ;  /* 0x00000003000085a7 */ /* 0x000ea400080010ff */
[----:B--2---:R-:W-:Y:S05]  /*9700*/  @!P0 BRA `(.L_x_191) ;  /* 0xfffffffc00f08947 */ /* 0x004fea000383ffff */
[----:B------:R-:W-:Y:S05]  /*9710*/  BRA `(.L_x_192) ;  /* 0xffffff9c00c87947 */ /* 0x000fea000383ffff */
.L_x_67:
[----:B----4-:R-:W-:-:S07]  /*9720*/  MOV R0, UR4 ;  /* 0x0000000400007c02 */ /* 0x010fce0008000f00 */
.L_x_193:
[----:B-1----:R1:W2:Y:S02]  /*9730*/  SYNCS.PHASECHK.TRANS64.TRYWAIT P0, [R0+URZ], R3 ;  /* 0x00000003000075a7 */ /* 0x0022a400080011ff */
[----:B--2---:R-:W-:Y:S05]  /*9740*/  @!P0 NANOSLEEP.SYNCS 0x989680 ;  /* 0x009896800000895d */ /* 0x004fea0003900000 */
[----:B------:R-:W2:Y:S02]  /*9750*/  @!P0 SYNCS.PHASECHK.TRANS64 P0, [R0+URZ], R3 ;  /* 0x00000003000085a7 */ /* 0x000ea400080010ff */
[----:B--2---:R-:W-:Y:S05]  /*9760*/  @!P0 BRA `(.L_x_193) ;  /* 0xfffffffc00f08947 */ /* 0x004fea000383ffff */
[----:B------:R-:W-:Y:S05]  /*9770*/  BRA `(.L_x_194) ;  /* 0xffffff9c00d47947 */ /* 0x000fea000383ffff */
.L_x_68:
[----:B----4-:R-:W-:-:S07]  /*9780*/  MOV R0, UR4 ;  /* 0x0000000400007c02 */ /* 0x010fce0008000f00 */
.L_x_195:
[----:B-1----:R1:W2:Y:S02]  /*9790*/  SYNCS.PHASECHK.TRANS64.TRYWAIT P0, [R0+URZ], R3 ;  /* 0x00000003000075a7 */ /* 0x0022a400080011ff */
[----:B--2---:R-:W-:Y:S05]  /*97a0*/  @!P0 NANOSLEEP.SYNCS 0x989680 ;  /* 0x009896800000895d */ /* 0x004fea0003900000 */
[----:B------:R-:W2:Y:S02]  /*97b0*/  @!P0 SYNCS.PHASECHK.TRANS64 P0, [R0+URZ], R3 ;  /* 0x00000003000085a7 */ /* 0x000ea400080010ff */
[----:B--2---:R-:W-:Y:S05]  /*97c0*/  @!P0 BRA `(.L_x_195) ;  /* 0xfffffffc00f08947 */ /* 0x004fea000383ffff */
[----:B------:R-:W-:Y:S05]  /*97d0*/  BRA `(.L_x_196) ;  /* 0xffffff9c00e07947 */ /* 0x000fea000383ffff */
.L_x_69:
[----:B----4-:R-:W-:-:S07]  /*97e0*/  MOV R0, UR4 ;  /* 0x0000000400007c02 */ /* 0x010fce0008000f00 */
.L_x_197:
[----:B-1----:R1:W2:Y:S02]  /*97f0*/  SYNCS.PHASECHK.TRANS64.TRYWAIT P0, [R0+URZ], R3 ;  /* 0x00000003000075a7 */ /* 0x0022a400080011ff */
[----:B--2---:R-:W-:Y:S05]  /*9800*/  @!P0 NANOSLEEP.SYNCS 0x989680 ;  /* 0x009896800000895d */ /* 0x004fea0003900000 */
[----:B------:R-:W2:Y:S02]  /*9810*/  @!P0 SYNCS.PHASECHK.TRANS64 P0, [R0+URZ], R3 ;  /* 0x00000003000085a7 */ /* 0x000ea400080010ff */
[----:B--2---:R-:W-:Y:S05]  /*9820*/  @!P0 BRA `(.L_x_197) ;  /* 0xfffffffc00f08947 */ /* 0x004fea000383ffff */
[----:B------:R-:W-:Y:S05]  /*9830*/  BRA `(.L_x_198) ;  /* 0xffffff9c00ec7947 */ /* 0x000fea000383ffff */
.L_x_70:
[----:B----4-:R-:W-:-:S07]  /*9840*/  MOV R0, UR4 ;  /* 0x0000000400007c02 */ /* 0x010fce0008000f00 */
.L_x_199:
[----:B-1----:R1:W2:Y:S02]  /*9850*/  SYNCS.PHASECHK.TRANS64.TRYWAIT P0, [R0+URZ], R3 ;  /* 0x00000003000075a7 */ /* 0x0022a400080011ff */
[----:B--2---:R-:W-:Y:S05]  /*9860*/  @!P0 NANOSLEEP.SYNCS 0x989680 ;  /* 0x009896800000895d */ /* 0x004fea0003900000 */
[----:B------:R-:W2:Y:S02]  /*9870*/  @!P0 SYNCS.PHASECHK.TRANS64 P0, [R0+URZ], R3 ;  /* 0x00000003000085a7 */ /* 0x000ea400080010ff */
[----:B--2---:R-:W-:Y:S05]  /*9880*/  @!P0 BRA `(.L_x_199) ;  /* 0xfffffffc00f08947 */ /* 0x004fea000383ffff */
[----:B------:R-:W-:Y:S05]  /*9890*/  BRA `(.L_x_200) ;  /* 0xffffff9c00f87947 */ /* 0x000fea000383ffff */
.L_x_71:
[----:B----4-:R-:W-:-:S07]  /*98a0*/  MOV R0, UR4 ;  /* 0x0000000400007c02 */ /* 0x010fce0008000f00 */
.L_x_201:
[----:B-1----:R1:W2:Y:S02]  /*98b0*/  SYNCS.PHASECHK.TRANS64.TRYWAIT P0, [R0+URZ], R3 ;  /* 0x00000003000075a7 */ /* 0x0022a400080011ff */
[----:B--2---:R-:W-:Y:S05]  /*98c0*/  @!P0 NANOSLEEP.SYNCS 0x989680 ;  /* 0x009896800000895d */ /* 0x004fea0003900000 */
[----:B------:R-:W2:Y:S02]  /*98d0*/  @!P0 SYNCS.PHASECHK.TRANS64 P0, [R0+URZ], R3 ;  /* 0x00000003000085a7 */ /* 0x000ea400080010ff */
[----:B--2---:R-:W-:Y:S05]  /*98e0*/  @!P0 BRA `(.L_x_201) ;  /* 0xfffffffc00f08947 */ /* 0x004fea000383ffff */
[----:B------:R-:W-:Y:S05]  /*98f0*/  BRA `(.L_x_202) ;  /* 0xffffffa000047947 */ /* 0x000fea000383ffff */
.L_x_72:
[----:B----4-:R-:W-:-:S07]  /*9900*/  MOV R0, UR4 ;  /* 0x0000000400007c02 */ /* 0x010fce0008000f00 */
.L_x_203:
[----:B-1----:R1:W2:Y:S02]  /*9910*/  SYNCS.PHASECHK.TRANS64.TRYWAIT P0, [R0+URZ], R3 ;  /* 0x00000003000075a7 */ /* 0x0022a400080011ff */
[----:B--2---:R-:W-:Y:S05]  /*9920*/  @!P0 NANOSLEEP.SYNCS 0x989680 ;  /* 0x009896800000895d */ /* 0x004fea0003900000 */
[----:B------:R-:W2:Y:S02]  /*9930*/  @!P0 SYNCS.PHASECHK.TRANS64 P0, [R0+URZ], R3 ;  /* 0x00000003000085a7 */ /* 0x000ea400080010ff */
[----:B--2---:R-:W-:Y:S05]  /*9940*/  @!P0 BRA `(.L_x_203) ;  /* 0xfffffffc00f08947 */ /* 0x004fea000383ffff */
[----:B------:R-:W-:Y:S05]  /*9950*/  BRA `(.L_x_204) ;  /* 0xffffffa000107947 */ /* 0x000fea000383ffff */
.L_x_73:
[----:B----4-:R-:W-:-:S07]  /*9960*/  MOV R0, UR4 ;  /* 0x0000000400007c02 */ /* 0x010fce0008000f00 */
.L_x_205:
[----:B-1----:R1:W2:Y:S02]  /*9970*/  SYNCS.PHASECHK.TRANS64.TRYWAIT P0, [R0+URZ], R3 ;  /* 0x00000003000075a7 */ /* 0x0022a400080011ff */
[----:B--2---:R-:W-:Y:S05]  /*9980*/  @!P0 NANOSLEEP.SYNCS 0x989680 ;  /* 0x009896800000895d */ /* 0x004fea0003900000 */
[----:B------:R-:W2:Y:S02]  /*9990*/  @!P0 SYNCS.PHASECHK.TRANS64 P0, [R0+URZ], R3 ;  /* 0x00000003000085a7 */ /* 0x000ea400080010ff */
[----:B--2---:R-:W-:Y:S05]  /*99a0*/  @!P0 BRA `(.L_x_205) ;  /* 0xfffffffc00f08947 */ /* 0x004fea000383ffff */
[----:B------:R-:W-:Y:S05]  /*99b0*/  BRA `(.L_x_206) ;  /* 0xffffffa0001c7947 */ /* 0x000fea000383ffff */
.L_x_74:
[----:B----4-:R-:W-:-:S07]  /*99c0*/  MOV R0, UR4 ;  /* 0x0000000400007c02 */ /* 0x010fce0008000f00 */
.L_x_207:
[----:B-1----:R1:W2:Y:S02]  /*99d0*/  SYNCS.PHASECHK.TRANS64.TRYWAIT P0, [R0+URZ], R3 ;  /* 0x00000003000075a7 */ /* 0x0022a400080011ff */
[----:B--2---:R-:W-:Y:S05]  /*99e0*/  @!P0 NANOSLEEP.SYNCS 0x989680 ;  /* 0x009896800000895d */ /* 0x004fea0003900000 */
[----:B------:R-:W2:Y:S02]  /*99f0*/  @!P0 SYNCS.PHASECHK.TRANS64 P0, [R0+URZ], R3 ;  /* 0x00000003000085a7 */ /* 0x000ea400080010ff */
[----:B--2---:R-:W-:Y:S05]  /*9a00*/  @!P0 BRA `(.L_x_207) ;  /* 0xfffffffc00f08947 */ /* 0x004fea000383ffff */
[----:B------:R-:W-:Y:S05]  /*9a10*/  BRA `(.L_x_208) ;  /* 0xffffffa000287947 */ /* 0x000fea000383ffff */
.L_x_77:
[----:B-1----:R1:W2:Y:S02]  /*9a20*/  SYNCS.PHASECHK.TRANS64.TRYWAIT P0, [R0+URZ+0x240], R4 ;  /* 0x00024004000075a7 */ /* 0x0022a400080011ff */
[----:B--2---:R-:W-:Y:S05]  /*9a30*/  @!P0 NANOSLEEP.SYNCS 0x989680 ;  /* 0x009896800000895d */ /* 0x004fea0003900000 */
[----:B------:R-:W2:Y:S02]  /*9a40*/  @!P0 SYNCS.PHASECHK.TRANS64 P0, [R0+URZ+0x240], R4 ;  /* 0x00024004000085a7 */ /* 0x000ea400080010ff */
[----:B--2---:R-:W-:Y:S05]  /*9a50*/  @!P0 BRA `(.L_x_77) ;  /* 0xfffffffc00f08947 */ /* 0x004fea000383ffff */
[----:B------:R-:W-:Y:S05]  /*9a60*/  BRA `(.L_x_209) ;  /* 0xffffffa000887947 */ /* 0x000fea000383ffff */
.L_x_78:
[----:B------:R-:W-:-:S07]  /*9a70*/  MOV R0, UR5 ;  /* 0x0000000500007c02 */ /* 0x000fce0008000f00 */
.L_x_210:
[----:B-1----:R1:W2:Y:S02]  /*9a80*/  SYNCS.PHASECHK.TRANS64.TRYWAIT P0, [R0+URZ+0x210], R5 ;  /* 0x00021005000075a7 */ /* 0x0022a400080011ff */
[----:B--2---:R-:W-:Y:S05]  /*9a90*/  @!P0 NANOSLEEP.SYNCS 0x989680 ;  /* 0x009896800000895d */ /* 0x004fea0003900000 */
[----:B------:R-:W2:Y:S02]  /*9aa0*/  @!P0 SYNCS.PHASECHK.TRANS64 P0, [R0+URZ+0x210], R5 ;  /* 0x00021005000085a7 */ /* 0x000ea400080010ff */
[----:B--2---:R-:W-:Y:S05]  /*9ab0*/  @!P0 BRA `(.L_x_210) ;  /* 0xfffffffc00f08947 */ /* 0x004fea000383ffff */
[----:B------:R-:W-:Y:S05]  /*9ac0*/  BRA `(.L_x_211) ;  /* 0xffffffa000987947 */ /* 0x000fea000383ffff */
.L_x_79:
[----:B-1----:R1:W2:Y:S02]  /*9ad0*/  SYNCS.PHASECHK.TRANS64.TRYWAIT P1, [R0+URZ+0x200], R4 ;  /* 0x00020004000075a7 */ /* 0x0022a400080211ff */
[----:B--2---:R-:W-:Y:S05]  /*9ae0*/  @!P1 NANOSLEEP.SYNCS 0x989680 ;  /* 0x009896800000995d */ /* 0x004fea0003900000 */
[----:B------:R-:W2:Y:S02]  /*9af0*/  @!P1 SYNCS.PHASECHK.TRANS64 P1, [R0+URZ+0x200], R4 ;  /* 0x00020004000095a7 */ /* 0x000ea400080210ff */
[----:B--2---:R-:W-:Y:S05]  /*9b00*/  @!P1 BRA `(.L_x_79) ;  /* 0xfffffffc00f09947 */ /* 0x004fea000383ffff */
[----:B------:R-:W-:Y:S05]  /*9b10*/  BRA `(.L_x_212) ;  /* 0xffffffa000c87947 */ /* 0x000fea000383ffff */
.L_x_82:
[----:B------:R-:W-:-:S07]  /*9b20*/  MOV R0, UR5 ;  /* 0x0000000500007c02 */ /* 0x000fce0008000f00 */
.L_x_213:
[----:B-1----:R1:W2:Y:S02]  /*9b30*/  SYNCS.PHASECHK.TRANS64.TRYWAIT P0, [R0+URZ+0x210], R2 ;  /* 0x00021002000075a7 */ /* 0x0022a400080011ff */
[----:B--2---:R-:W-:Y:S05]  /*9b40*/  @!P0 NANOSLEEP.SYNCS 0x989680 ;  /* 0x009896800000895d */ /* 0x004fea0003900000 */
[----:B------:R-:W2:Y:S02]  /*9b50*/  @!P0 SYNCS.PHASECHK.TRANS64 P0, [R0+URZ+0x210], R2 ;  /* 0x00021002000085a7 */ /* 0x000ea400080010ff */
[----:B--2---:R-:W-:Y:S05]  /*9b60*/  @!P0 BRA `(.L_x_213) ;  /* 0xfffffffc00f08947 */ /* 0x004fea000383ffff */
[----:B------:R-:W-:Y:S05]  /*9b70*/  BRA `(.L_x_81) ;  /* 0xffffffa4001c7947 */ /* 0x000fea000383ffff */
.L_x_89:
[----:B--2---:R2:W4:Y:S02]  /*9b80*/  SYNCS.PHASECHK.TRANS64.TRYWAIT P0, [R2+URZ+0x200], R3 ;  /* 0x00020003020075a7 */ /* 0x00452400080011ff */
[----:B----4-:R-:W-:Y:S05]  /*9b90*/  @!P0 NANOSLEEP.SYNCS 0x989680 ;  /* 0x009896800000895d */ /* 0x010fea0003900000 */
[----:B------:R-:W4:Y:S02]  /*9ba0*/  @!P0 SYNCS.PHASECHK.TRANS64 P0, [R2+URZ+0x200], R3 ;  /* 0x00020003020085a7 */ /* 0x000f2400080010ff */
[----:B----4-:R-:W-:Y:S05]  /*9bb0*/  @!P0 BRA `(.L_x_89) ;  /* 0xfffffffc00f08947 */ /* 0x010fea000383ffff */
[----:B------:R-:W-:Y:S05]  /*9bc0*/  BRA `(.L_x_214) ;  /* 0xffffffa800a87947 */ /* 0x000fea000383ffff */
.L_x_92:
[----:B------:R-:W-:-:S07]  /*9bd0*/  MOV R3, UR11 ;  /* 0x0000000b00037c02 */ /* 0x000fce0008000f00 */
.L_x_215:
[----:B--2---:R2:W3:Y:S02]  /*9be0*/  SYNCS.PHASECHK.TRANS64.TRYWAIT P0, [R3+URZ+0x230], R2 ;  /* 0x00023002030075a7 */ /* 0x0044e400080011ff */
[----:B---3--:R-:W-:Y:S05]  /*9bf0*/  @!P0 NANOSLEEP.SYNCS 0x989680 ;  /* 0x009896800000895d */ /* 0x008fea0003900000 */
[----:B------:R-:W3:Y:S02]  /*9c00*/  @!P0 SYNCS.PHASECHK.TRANS64 P0, [R3+URZ+0x230], R2 ;  /* 0x00023002030085a7 */ /* 0x000ee400080010ff */
[----:B---3--:R-:W-:Y:S05]  /*9c10*/  @!P0 BRA `(.L_x_215) ;  /* 0xfffffffc00f08947 */ /* 0x008fea000383ffff */
[----:B------:R-:W-:Y:S05]  /*9c20*/  BRA `(.L_x_216) ;  /* 0xffffffb000087947 */ /* 0x000fea000383ffff */
.L_x_95:
[----:B------:R-:W-:Y:S07]  /*9c30*/  MOV R2, UR9 ;  /* 0x0000000900027c02 */ /* 0x000fee0008000f00 */
.L_x_217:
[----:B--2---:R2:W3:Y:S02]  /*9c40*/  SYNCS.PHASECHK.TRANS64.TRYWAIT P0, [R2+URZ], R3 ;  /* 0x00000003020075a7 */ /* 0x0044e400080011ff */
[----:B---3--:R-:W-:Y:S05]  /*9c50*/  @!P0 NANOSLEEP.SYNCS 0x989680 ;  /* 0x009896800000895d */ /* 0x008fea0003900000 */
[----:B------:R-:W3:Y:S02]  /*9c60*/  @!P0 SYNCS.PHASECHK.TRANS64 P0, [R2+URZ], R3 ;  /* 0x00000003020085a7 */ /* 0x000ee400080010ff */
[----:B---3--:R-:W-:Y:S05]  /*9c70*/  @!P0 BRA `(.L_x_217) ;  /* 0xfffffffc00f08947 */ /* 0x008fea000383ffff */
[----:B------:R-:W-:Y:S05]  /*9c80*/  BRA `(.L_x_94) ;  /* 0xffffffb0003c7947 */ /* 0x000fea000383ffff */
.L_x_98:
[----:B------:R-:W-:-:S07]  /*9c90*/  MOV R0, UR5 ;  /* 0x0000000500007c02 */ /* 0x000fce0008000f00 */
.L_x_218:
[----:B-1----:R1:W3:Y:S02]  /*9ca0*/  SYNCS.PHASECHK.TRANS64.TRYWAIT P0, [R0+URZ], R2 ;  /* 0x00000002000075a7 */ /* 0x0022e400080011ff */
[----:B---3--:R-:W-:Y:S05]  /*9cb0*/  @!P0 NANOSLEEP.SYNCS 0x989680 ;  /* 0x009896800000895d */ /* 0x008fea0003900000 */
[----:B------:R-:W3:Y:S02]  /*9cc0*/  @!P0 SYNCS.PHASECHK.TRANS64 P0, [R0+URZ], R2 ;  /* 0x00000002000085a7 */ /* 0x000ee400080010ff */
[----:B---3--:R-:W-:Y:S05]  /*9cd0*/  @!P0 BRA `(.L_x_218) ;  /* 0xfffffffc00f08947 */ /* 0x008fea000383ffff */
[----:B------:R-:W-:Y:S05]  /*9ce0*/  BRA `(.L_x_219) ;  /* 0xffffffb000fc7947 */ /* 0x000fea000383ffff */
.L_x_99:
[----:B------:R-:W-:-:S07]  /*9cf0*/  MOV R0, UR6 ;  /* 0x0000000600007c02 */ /* 0x000fce0008000f00 */
.L_x_220:
[----:B-1----:R1:W3:Y:S02]  /*9d00*/  SYNCS.PHASECHK.TRANS64.TRYWAIT P0, [R0+URZ], R2 ;  /* 0x00000002000075a7 */ /* 0x0022e400080011ff */
[----:B---3--:R-:W-:Y:S05]  /*9d10*/  @!P0 NANOSLEEP.SYNCS 0x989680 ;  /* 0x009896800000895d */ /* 0x008fea0003900000 */
[----:B------:R-:W3:Y:S02]  /*9d20*/  @!P0 SYNCS.PHASECHK.TRANS64 P0, [R0+URZ], R2 ;  /* 0x00000002000085a7 */ /* 0x000ee400080010ff */
[----:B---3--:R-:W-:Y:S05]  /*9d30*/  @!P0 BRA `(.L_x_220) ;  /* 0xfffffffc00f08947 */ /* 0x008fea000383ffff */
[----:B------:R-:W-:Y:S05]  /*9d40*/  BRA `(.L_x_221) ;  /* 0xffffffb400087947 */ /* 0x000fea000383ffff */
.L_x_104:
[----:B--2---:R2:W4:Y:S02]  /*9d50*/  SYNCS.PHASECHK.TRANS64.TRYWAIT P0, [R0+URZ+0x200], R2 ;  /* 0x00020002000075a7 */ /* 0x00452400080011ff */
[----:B----4-:R-:W-:Y:S05]  /*9d60*/  @!P0 NANOSLEEP.SYNCS 0x989680 ;  /* 0x009896800000895d */ /* 0x010fea0003900000 */
[----:B------:R-:W4:Y:S02]  /*9d70*/  @!P0 SYNCS.PHASECHK.TRANS64 P0, [R0+URZ+0x200], R2 ;  /* 0x00020002000085a7 */ /* 0x000f2400080010ff */
[----:B----4-:R-:W-:Y:S05]  /*9d80*/  @!P0 BRA `(.L_x_104) ;  /* 0xfffffffc00f08947 */ /* 0x010fea000383ffff */
[----:B------:R-:W-:Y:S05]  /*9d90*/  BRA `(.L_x_222) ;  /* 0xffffffb400f07947 */ /* 0x000fea000383ffff */
.L_x_107:
[----:B------:R-:W-:Y:S07]  /*9da0*/  MOV R0, UR4 ;  /* 0x0000000400007c02 */ /* 0x000fee0008000f00 */
.L_x_223:
[----:B--2---:R2:W3:Y:S02]  /*9db0*/  SYNCS.PHASECHK.TRANS64.TRYWAIT P0, [R0+URZ+0x1f8], R2 ;  /* 0x0001f802000075a7 */ /* 0x0044e400080011ff */
[----:B---3--:R-:W-:Y:S05]  /*9dc0*/  @!P0 NANOSLEEP.SYNCS 0x989680 ;  /* 0x009896800000895d */ /* 0x008fea0003900000 */
[----:B------:R-:W3:Y:S02]  /*9dd0*/  @!P0 SYNCS.PHASECHK.TRANS64 P0, [R0+URZ+0x1f8], R2 ;  /* 0x0001f802000085a7 */ /* 0x000ee400080010ff */
[----:B---3--:R-:W-:Y:S05]  /*9de0*/  @!P0 BRA `(.L_x_223) ;  /* 0xfffffffc00f08947 */ /* 0x008fea000383ffff */
[----:B------:R-:W-:Y:S05]  /*9df0*/  BRA `(.L_x_106) ;  /* 0xffffffb800d07947 */ /* 0x000fea000383ffff */
.L_x_110:
[----:B------:R-:W-:Y:S07]  /*9e00*/  MOV R0, UR7 ;  /* 0x0000000700007c02 */ /* 0x000fee0008000f00 */
.L_x_224:
[----:B-1----:R1:W2:Y:S02]  /*9e10*/  SYNCS.PHASECHK.TRANS64.TRYWAIT P0, [R0+URZ+0x1d8], R9 ;  /* 0x0001d809000075a7 */ /* 0x0022a400080011ff */
[----:B--2---:R-:W-:Y:S05]  /*9e20*/  @!P0 NANOSLEEP.SYNCS 0x989680 ;  /* 0x009896800000895d */ /* 0x004fea0003900000 */
[----:B------:R-:W2:Y:S02]  /*9e30*/  @!P0 SYNCS.PHASECHK.TRANS64 P0, [R0+URZ+0x1d8], R9 ;  /* 0x0001d809000085a7 */ /* 0x000ea400080010ff */
[----:B--2---:R-:W-:Y:S05]  /*9e40*/  @!P0 BRA `(.L_x_224) ;  /* 0xfffffffc00f08947 */ /* 0x004fea000383ffff */
[----:B------:R-:W-:Y:S05]  /*9e50*/  BRA `(.L_x_225) ;  /* 0xffffffbc00487947 */ /* 0x000fea000383ffff */
.L_x_111:
[----:B------:R-:W-:Y:S07]  /*9e60*/  MOV R0, UR5 ;  /* 0x0000000500007c02 */ /* 0x000fee0008000f00 */
.L_x_226:
[----:B-1----:R1:W2:Y:S02]  /*9e70*/  SYNCS.PHASECHK.TRANS64.TRYWAIT P0, [R0+URZ+0x1d8], R24 ;  /* 0x0001d818000075a7 */ /* 0x0022a400080011ff */
[----:B--2---:R-:W-:Y:S05]  /*9e80*/  @!P0 NANOSLEEP.SYNCS 0x989680 ;  /* 0x009896800000895d */ /* 0x004fea0003900000 */
[----:B------:R-:W2:Y:S02]  /*9e90*/  @!P0 SYNCS.PHASECHK.TRANS64 P0, [R0+URZ+0x1d8], R24 ;  /* 0x0001d818000085a7 */ /* 0x000ea400080010ff */
[----:B--2---:R-:W-:Y:S05]  /*9ea0*/  @!P0 BRA `(.L_x_226) ;  /* 0xfffffffc00f08947 */ /* 0x004fea000383ffff */
[----:B------:R-:W-:Y:S05]  /*9eb0*/  BRA `(.L_x_227) ;  /* 0xffffffbc00e87947 */ /* 0x000fea000383ffff */
.L_x_113:
[----:B------:R-:W-:-:S07]  /*9ec0*/  MOV R0, UR5 ;  /* 0x0000000500007c02 */ /* 0x000fce0008000f00 */
.L_x_228:
[----:B-1----:R1:W3:Y:S02]  /*9ed0*/  SYNCS.PHASECHK.TRANS64.TRYWAIT P0, [R0+URZ], R2 ;  /* 0x00000002000075a7 */ /* 0x0022e400080011ff */
[----:B---3--:R-:W-:Y:S05]  /*9ee0*/  @!P0 NANOSLEEP.SYNCS 0x989680 ;  /* 0x009896800000895d */ /* 0x008fea0003900000 */
[----:B------:R-:W3:Y:S02]  /*9ef0*/  @!P0 SYNCS.PHASECHK.TRANS64 P0, [R0+URZ], R2 ;  /* 0x00000002000085a7 */ /* 0x000ee400080010ff */
[----:B---3--:R-:W-:Y:S05]  /*9f00*/  @!P0 BRA `(.L_x_228) ;  /* 0xfffffffc00f08947 */ /* 0x008fea000383ffff */
[----:B------:R-:W-:Y:S05]  /*9f10*/  BRA `(.L_x_229) ;  /* 0xffffffc000747947 */ /* 0x000fea000383ffff */
.L_x_114:
[----:B------:R-:W-:-:S07]  /*9f20*/  MOV R0, UR5 ;  /* 0x0000000500007c02 */ /* 0x000fce0008000f00 */
.L_x_230:
[----:B-1----:R1:W3:Y:S02]  /*9f30*/  SYNCS.PHASECHK.TRANS64.TRYWAIT P0, [R0+URZ], R2 ;  /* 0x00000002000075a7 */ /* 0x0022e400080011ff */
[----:B---3--:R-:W-:Y:S05]  /*9f40*/  @!P0 NANOSLEEP.SYNCS 0x989680 ;  /* 0x009896800000895d */ /* 0x008fea0003900000 */
[----:B------:R-:W3:Y:S02]  /*9f50*/  @!P0 SYNCS.PHASECHK.TRANS64 P0, [R0+URZ], R2 ;  /* 0x00000002000085a7 */ /* 0x000ee400080010ff */
[----:B---3--:R-:W-:Y:S05]  /*9f60*/  @!P0 BRA `(.L_x_230) ;  /* 0xfffffffc00f08947 */ /* 0x008fea000383ffff */
[----:B------:R-:W-:Y:S05]  /*9f70*/  BRA `(.L_x_231) ;  /* 0xffffffc000807947 */ /* 0x000fea000383ffff */
.L_x_116:
[----:B--2---:R2:W4:Y:S02]  /*9f80*/  SYNCS.PHASECHK.TRANS64.TRYWAIT P0, [R0+URZ+0x200], R2 ;  /* 0x00020002000075a7 */ /* 0x00452400080011ff */
[----:B----4-:R-:W-:Y:S05]  /*9f90*/  @!P0 NANOSLEEP.SYNCS 0x989680 ;  /* 0x009896800000895d */ /* 0x010fea0003900000 */
[----:B------:R-:W4:Y:S02]  /*9fa0*/  @!P0 SYNCS.PHASECHK.TRANS64 P0, [R0+URZ+0x200], R2 ;  /* 0x00020002000085a7 */ /* 0x000f2400080010ff */
[----:B----4-:R-:W-:Y:S05]  /*9fb0*/  @!P0 BRA `(.L_x_116) ;  /* 0xfffffffc00f08947 */ /* 0x010fea000383ffff */
[----:B------:R-:W-:Y:S05]  /*9fc0*/  BRA `(.L_x_232) ;  /* 0xffffffc400647947 */ /* 0x000fea000383ffff */
.L_x_126:
[----:B-1----:R1:W3:Y:S02]  /*9fd0*/  SYNCS.PHASECHK.TRANS64.TRYWAIT P1, [R0+URZ+0x1c0], R3 ;  /* 0x0001c003000075a7 */ /* 0x0022e400080211ff */
[----:B---3--:R-:W-:Y:S05]  /*9fe0*/  @!P1 NANOSLEEP.SYNCS 0x989680 ;  /* 0x009896800000995d */ /* 0x008fea0003900000 */
[----:B------:R-:W3:Y:S02]  /*9ff0*/  @!P1 SYNCS.PHASECHK.TRANS64 P1, [R0+URZ+0x1c0], R3 ;  /* 0x0001c003000095a7 */ /* 0x000ee400080210ff */
[----:B---3--:R-:W-:Y:S05]  /*a000*/  @!P1 BRA `(.L_x_126) ;  /* 0xfffffffc00f09947 */ /* 0x008fea000383ffff */
[----:B------:R-:W-:Y:S05]  /*a010*/  BRA `(.L_x_125) ;  /* 0xffffffd000907947 */ /* 0x000fea000383ffff */
.L_x_128:
[----:B-1----:R1:W4:Y:S02]  /*a020*/  SYNCS.PHASECHK.TRANS64.TRYWAIT P0, [R73+URZ+0x220], R2 ;  /* 0x00022002490075a7 */ /* 0x00232400080011ff */
[----:B----4-:R-:W-:Y:S05]  /*a030*/  @!P0 NANOSLEEP.SYNCS 0x989680 ;  /* 0x009896800000895d */ /* 0x010fea0003900000 */
[----:B------:R-:W4:Y:S02]  /*a040*/  @!P0 SYNCS.PHASECHK.TRANS64 P0, [R73+URZ+0x220], R2 ;  /* 0x00022002490085a7 */ /* 0x000f2400080010ff */
[----:B----4-:R-:W-:Y:S05]  /*a050*/  @!P0 BRA `(.L_x_128) ;  /* 0xfffffffc00f08947 */ /* 0x010fea000383ffff */
[----:B------:R-:W-:Y:S05]  /*a060*/  BRA `(.L_x_127) ;  /* 0xffffffd000c87947 */ /* 0x000fea000383ffff */
.L_x_139:
[----:B--2---:R2:W4:Y:S02]  /*a070*/  SYNCS.PHASECHK.TRANS64.TRYWAIT P0, [R2+URZ+0x1c0], R107 ;  /* 0x0001c06b020075a7 */ /* 0x00452400080011ff */
[----:B----4-:R-:W-:Y:S05]  /*a080*/  @!P0 NANOSLEEP.SYNCS 0x989680 ;  /* 0x009896800000895d */ /* 0x010fea0003900000 */
[----:B------:R-:W4:Y:S02]  /*a090*/  @!P0 SYNCS.PHASECHK.TRANS64 P0, [R2+URZ+0x1c0], R107 ;  /* 0x0001c06b020085a7 */ /* 0x000f2400080010ff */
[----:B----4-:R-:W-:Y:S05]  /*a0a0*/  @!P0 BRA `(.L_x_139) ;  /* 0xfffffffc00f08947 */ /* 0x010fea000383ffff */
[----:B------:R-:W-:Y:S05]  /*a0b0*/  BRA `(.L_x_138) ;  /* 0xffffffdc00b07947 */ /* 0x000fea000383ffff */
        .weak           $__internal_0_$__cuda_sm10x_tcgen05_guardrail_trap_col_being_dealloced_not_returned_by_alloc
        .type           $__internal_0_$__cuda_sm10x_tcgen05_guardrail_trap_col_being_dealloced_not_returned_by_alloc,@function
        .size           $__internal_0_$__cuda_sm10x_tcgen05_guardrail_trap_col_being_dealloced_not_returned_by_alloc,($__internal_1_$__cuda_sm10x_tcgen05_guardrail_trap_phase_invalid_during_alloc - $__internal_0_$__cuda_sm10x_tcgen05_guardrail_trap_col_being_dealloced_not_returned_by_alloc)
$__internal_0_$__cuda_sm10x_tcgen05_guardrail_trap_col_being_dealloced_not_returned_by_alloc:
[----:B------:R-:W-:Y:S05]  /*a0c0*/  BPT.TRAP 0x1 ;  /* 0x000000040000795c */ /* 0x000fea0000300000 */
[----:B------:R-:W-:-:S04]  /*a0d0*/  HFMA2 R3, -RZ, RZ, 0, 0 ;  /* 0x00000000ff037431 */ /* 0x000fc800000001ff */
[----:B------:R-:W-:Y:S05]  /*a0e0*/  RET.REL.NODEC R2 `(_ZN7cutlass13device_kernelINS_4gemm6kernel13GemmUniversalIN4cute5tupleIJiiiiEEENS1_10collective13CollectiveMmaINS1_46MainloopSm100TmaUmmaWarpSpecializedBlockScaledILi28ELi2ELi2ENS5_IJNS4_1CILi1EEENSA_ILi2EEESB_EEEEENS5_IJNSA_ILi128EEENSA_ILi64EEESG_EEENS5_IJNS_12float_e2m1_tENS_13float_ue4m3_tEEEENS5_IJNS5_IJlSB_lEEENS4_6LayoutINS5_IJNS5_IJNS5_IJNSA_ILi32EEENSA_ILi4EEEEEEiEEENS5_IJNS5_IJNSA_ILi16EEESO_EEEiEEENS5_IJSB_iEEEEEENS5_IJST_NS5_IJNS5_IJNSA_ILi0EEESB_EEENSA_ILi512EEEEEENS5_IJSW_iEEEEEEEEEEESK_S13_NS4_8TiledMMAINS4_8MMA_AtomIJNS4_17SM100_MMA_MXF4_SSISI_SI_fSJ_Li128ELi64ELi16ELNS4_4UMMA5MajorE0ELS18_0ELNS17_7ScaleInE0ELS19_0EEEEEENSM_INS5_IJSB_SB_SB_EEENS5_IJSW_SW_SW_EEEEENS5_IJNS4_10UnderscoreES1F_S1F_EEEEENS5_IJNS4_23SM90_TMA_LOAD_MULTICASTES1I_EEENS5_IJNS4_14ComposedLayoutINS4_7SwizzleILi1ELi4ELi3EEENS4_18smem_ptr_flag_bitsILi4EEENSM_INS5_IJNSA_ILi8EEESG_EEENS5_IJSG_SB_EEEEEEENSM_INS5_IJNS5_IJNS5_IJSP_SB_EEESS_EEESB_NS5_IJSB_SB_EEEEEENS5_IJNS5_IJNS5_IJSS_SY_EEESX_EEESW_NS5_IJSO_SY_EEEEEEEEEEEvNS4_8identityENS5_IJNS4_13SM90_TMA_LOADES25_EEES23_vS24_EENS_8epilogue10collective18CollectiveEpilogueINS28_23Sm100TmaWarpSpecializedILi3ELi2ELi32ELb1ELb0EEEJSH_NS5_IJNSM_ISF_SB_EENSM_ISN_SB_EEEEENS_10bfloat16_tESL_S2G_SL_NS28_6fusion15FusionCallbacksIS2C_NS2H_17LinearCombinationIS2G_fS2G_fLNS_15FloatRoundStyleE2EEESH_S2F_JEEENS4_5SM1004TMEM4LOAD26SM100_TMEM_LOAD_32dp32b32xES25_NS1K_INS1L_ILi2ELi4ELi3EEENS1N_ILi16EEENSM_INS5_IJS1P_SN_EEENS5_IJSN_SB_EEEEEEENS4_39AutoVectorizingCopyWithAssumedAlignmentILi128EEENS4_14SM90_TMA_STOREES2W_S2Y_S2Y_EEEvvEEEEvNT_6ParamsE) ;  /* 0xffffff5c02c47950 */ /* 0x000fea0003c3ffff */
        .weak           $__internal_1_$__cuda_sm10x_tcgen05_guardrail_trap_phase_invalid_during_alloc
        .type           $__internal_1_$__cuda_sm10x_tcgen05_guardrail_trap_phase_invalid_during_alloc,@function
        .size           $__internal_1_$__cuda_sm10x_tcgen05_guardrail_trap_phase_invalid_during_alloc,($__internal_2_$__cuda_sm10x_tcgen05_guardrail_trap_unallocated_columns_being_dealloced - $__internal_1_$__cuda_sm10x_tcgen05_guardrail_trap_phase_invalid_during_alloc)
$__internal_1_$__cuda_sm10x_tcgen05_guardrail_trap_phase_invalid_during_alloc:
[----:B------:R-:W-:Y:S05]  /*a0f0*/  BPT.TRAP 0x1 ;  /* 0x000000040000795c */ /* 0x000fea0000300000 */
[----:B------:R-:W-:-:S04]  /*a100*/  MOV R3, 0x0 ;  /* 0x0000000000037802 */ /* 0x000fc80000000f00 */
[----:B------:R-:W-:Y:S05]  /*a110*/  RET.REL.NODEC R2 `(_ZN7cutlass13device_kernelINS_4gemm6kernel13GemmUniversalIN4cute5tupleIJiiiiEEENS1_10collective13CollectiveMmaINS1_46MainloopSm100TmaUmmaWarpSpecializedBlockScaledILi28ELi2ELi2ENS5_IJNS4_1CILi1EEENSA_ILi2EEESB_EEEEENS5_IJNSA_ILi128EEENSA_ILi64EEESG_EEENS5_IJNS_12float_e2m1_tENS_13float_ue4m3_tEEEENS5_IJNS5_IJlSB_lEEENS4_6LayoutINS5_IJNS5_IJNS5_IJNSA_ILi32EEENSA_ILi4EEEEEEiEEENS5_IJNS5_IJNSA_ILi16EEESO_EEEiEEENS5_IJSB_iEEEEEENS5_IJST_NS5_IJNS5_IJNSA_ILi0EEESB_EEENSA_ILi512EEEEEENS5_IJSW_iEEEEEEEEEEESK_S13_NS4_8TiledMMAINS4_8MMA_AtomIJNS4_17SM100_MMA_MXF4_SSISI_SI_fSJ_Li128ELi64ELi16ELNS4_4UMMA5MajorE0ELS18_0ELNS17_7ScaleInE0ELS19_0EEEEEENSM_INS5_IJSB_SB_SB_EEENS5_IJSW_SW_SW_EEEEENS5_IJNS4_10UnderscoreES1F_S1F_EEEEENS5_IJNS4_23SM90_TMA_LOAD_MULTICASTES1I_EEENS5_IJNS4_14ComposedLayoutINS4_7SwizzleILi1ELi4ELi3EEENS4_18smem_ptr_flag_bitsILi4EEENSM_INS5_IJNSA_ILi8EEESG_EEENS5_IJSG_SB_EEEEEEENSM_INS5_IJNS5_IJNS5_IJSP_SB_EEESS_EEESB_NS5_IJSB_SB_EEEEEENS5_IJNS5_IJNS5_IJSS_SY_EEESX_EEESW_NS5_IJSO_SY_EEEEEEEEEEEvNS4_8identityENS5_IJNS4_13SM90_TMA_LOADES25_EEES23_vS24_EENS_8epilogue10collective18CollectiveEpilogueINS28_23Sm100TmaWarpSpecializedILi3ELi2ELi32ELb1ELb0EEEJSH_NS5_IJNSM_ISF_SB_EENSM_ISN_SB_EEEEENS_10bfloat16_tESL_S2G_SL_NS28_6fusion15FusionCallbacksIS2C_NS2H_17LinearCombinationIS2G_fS2G_fLNS_15FloatRoundStyleE2EEESH_S2F_JEEENS4_5SM1004TMEM4LOAD26SM100_TMEM_LOAD_32dp32b32xES25_NS1K_INS1L_ILi2ELi4ELi3EEENS1N_ILi16EEENSM_INS5_IJS1P_SN_EEENS5_IJSN_SB_EEEEEEENS4_39AutoVectorizingCopyWithAssumedAlignmentILi128EEENS4_14SM90_TMA_STOREES2W_S2Y_S2Y_EEEvvEEEEvNT_6ParamsE) ;  /* 0xffffff5c02b87950 */ /* 0x000fea0003c3ffff */
        .weak           $__internal_2_$__cuda_sm10x_tcgen05_guardrail_trap_unallocated_columns_being_dealloced
        .type           $__internal_2_$__cuda_sm10x_tcgen05_guardrail_trap_unallocated_columns_being_dealloced,@function
        .size           $__internal_2_$__cuda_sm10x_tcgen05_guardrail_trap_unallocated_columns_being_dealloced,(.L_x_234 - $__internal_2_$__cuda_sm10x_tcgen05_guardrail_trap_unallocated_columns_being_dealloced)
$__internal_2_$__cuda_sm10x_tcgen05_guardrail_trap_unallocated_columns_being_dealloced:
[----:B------:R-:W-:Y:S05]  /*a120*/  BPT.TRAP 0x1 ;  /* 0x000000040000795c */ /* 0x000fea0000300000 */
[----:B------:R-:W-:-:S04]  /*a130*/  HFMA2 R3, -RZ, RZ, 0, 0 ;  /* 0x00000000ff037431 */ /* 0x000fc800000001ff */
[----:B------:R-:W-:Y:S05]  /*a140*/  RET.REL.NODEC R2 `(_ZN7cutlass13device_kernelINS_4gemm6kernel13GemmUniversalIN4cute5tupleIJiiiiEEENS1_10collective13CollectiveMmaINS1_46MainloopSm100TmaUmmaWarpSpecializedBlockScaledILi28ELi2ELi2ENS5_IJNS4_1CILi1EEENSA_ILi2EEESB_EEEEENS5_IJNSA_ILi128EEENSA_ILi64EEESG_EEENS5_IJNS_12float_e2m1_tENS_13float_ue4m3_tEEEENS5_IJNS5_IJlSB_lEEENS4_6LayoutINS5_IJNS5_IJNS5_IJNSA_ILi32EEENSA_ILi4EEEEEEiEEENS5_IJNS5_IJNSA_ILi16EEESO_EEEiEEENS5_IJSB_iEEEEEENS5_IJST_NS5_IJNS5_IJNSA_ILi0EEESB_EEENSA_ILi512EEEEEENS5_IJSW_iEEEEEEEEEEESK_S13_NS4_8TiledMMAINS4_8MMA_AtomIJNS4_17SM100_MMA_MXF4_SSISI_SI_fSJ_Li128ELi64ELi16ELNS4_4UMMA5MajorE0ELS18_0ELNS17_7ScaleInE0ELS19_0EEEEEENSM_INS5_IJSB_SB_SB_EEENS5_IJSW_SW_SW_EEEEENS5_IJNS4_10UnderscoreES1F_S1F_EEEEENS5_IJNS4_23SM90_TMA_LOAD_MULTICASTES1I_EEENS5_IJNS4_14ComposedLayoutINS4_7SwizzleILi1ELi4ELi3EEENS4_18smem_ptr_flag_bitsILi4EEENSM_INS5_IJNSA_ILi8EEESG_EEENS5_IJSG_SB_EEEEEEENSM_INS5_IJNS5_IJNS5_IJSP_SB_EEESS_EEESB_NS5_IJSB_SB_EEEEEENS5_IJNS5_IJNS5_IJSS_SY_EEESX_EEESW_NS5_IJSO_SY_EEEEEEEEEEEvNS4_8identityENS5_IJNS4_13SM90_TMA_LOADES25_EEES23_vS24_EENS_8epilogue10collective18CollectiveEpilogueINS28_23Sm100TmaWarpSpecializedILi3ELi2ELi32ELb1ELb0EEEJSH_NS5_IJNSM_ISF_SB_EENSM_ISN_SB_EEEEENS_10bfloat16_tESL_S2G_SL_NS28_6fusion15FusionCallbacksIS2C_NS2H_17LinearCombinationIS2G_fS2G_fLNS_15FloatRoundStyleE2EEESH_S2F_JEEENS4_5SM1004TMEM4LOAD26SM100_TMEM_LOAD_32dp32b32xES25_NS1K_INS1L_ILi2ELi4ELi3EEENS1N_ILi16EEENSM_INS5_IJS1P_SN_EEENS5_IJSN_SB_EEEEEEENS4_39AutoVectorizingCopyWithAssumedAlignmentILi128EEENS4_14SM90_TMA_STOREES2W_S2Y_S2Y_EEEvvEEEEvNT_6ParamsE) ;  /* 0xffffff5c02ac7950 */ /* 0x000fea0003c3ffff */
.L_x_233:
[----:B------:R-:W-:-:S00]  /*a150*/  BRA `(.L_x_233) ;  /* 0xfffffffc00fc7947 */ /* 0x000fc0000383ffff */
[----:B------:R-:W-:-:S00]  /*a160*/  NOP ;  /* 0x0000000000007918 */ /* 0x000fc00000000000 */
        /* <DEDUP_REMOVED lines=9> */
.L_x_234:


//--------------------- .nv.global.init           --------------------------
	.section	.nv.global.init,"aw",@progbits
.nv.global.init:
	.type		$str$29,@object
	.size		$str$29,($str$30 - $str$29)
$str$29:
        /*0000*/ 	.byte	0x28, 0x61, 0x64, 0x64, 0x72, 0x65, 0x73, 0x73, 0x20, 0x26, 0x20, 0x6d, 0x61, 0x73, 0x6b, 0x29
        /*0010*/ 	.byte	0x20, 0x3d, 0x3d, 0x20, 0x30, 0x00
	.type		$str$30,@object
	.size		$str$30,($str$26 - $str$30)
$str$30:
        /*0016*/ 	.byte	0x2f, 0x74, 0x6d, 0x70, 0x2f, 0x63, 0x75, 0x74, 0x6c, 0x61, 0x73, 0x73, 0x5f, 0x73, 0x77, 0x65
        /*0026*/ 	.byte	0x65, 0x70, 0x5f, 0x73, 0x72, 0x63, 0x2f, 0x69, 0x6e, 0x63, 0x6c, 0x75, 0x64, 0x65, 0x2f, 0x63
        /*0036*/ 	.byte	0x75, 0x74, 0x65, 0x2f, 0x70, 0x6f, 0x69, 0x6e, 0x74, 0x65, 0x72, 0x5f, 0x66, 0x6c, 0x61, 0x67
        /*0046*/ 	.byte	0x67, 0x65, 0x64, 0x2e, 0x68, 0x70, 0x70, 0x00
	.type		$str$26,@object
	.size		$str$26,($str$25 - $str$26)
$str$26:
        /*004e*/ 	.byte	0x2f, 0x74, 0x6d, 0x70, 0x2f, 0x63, 0x75, 0x74, 0x6c, 0x61, 0x73, 0x73, 0x5f, 0x73, 0x77, 0x65
        /*005e*/ 	.byte	0x65, 0x70, 0x5f, 0x73, 0x72, 0x63, 0x2f, 0x69, 0x6e, 0x63, 0x6c, 0x75, 0x64, 0x65, 0x2f, 0x63
        /*006e*/ 	.byte	0x75, 0x74, 0x65, 0x2f, 0x61, 0x74, 0x6f, 0x6d, 0x2f, 0x63, 0x6f, 0x70, 0x79, 0x5f, 0x74, 0x72
        /*007e*/ 	.byte	0x61, 0x69, 0x74, 0x73, 0x5f, 0x73, 0x6d, 0x31, 0x30, 0x30, 0x2e, 0x68, 0x70, 0x70, 0x00
	.type		$str$25,@object
	.size		$str$25,(__unnamed_1 - $str$25)
$str$25:
        /*008d*/ 	.byte	0x28, 0x28, 0x75, 0x69, 0x6e, 0x74, 0x33, 0x32, 0x5f, 0x74, 0x28, 0x74, 0x68, 0x72, 0x65, 0x61
        /*009d*/ 	.byte	0x64, 0x49, 0x64, 0x78, 0x2e, 0x78, 0x29, 0x20, 0x2f, 0x20, 0x33, 0x32, 0x29, 0x20, 0x25, 0x20
        /*00ad*/ 	.byte	0x34, 0x29, 0x20, 0x3d, 0x3d, 0x20, 0x28, 0x28, 0x28, 0x74, 0x6d, 0x65, 0x6d, 0x5f, 0x61, 0x64
        /*00bd*/ 	.byte	0x64, 0x72, 0x20, 0x3e, 0x3e, 0x20, 0x31, 0x36, 0x29, 0x20, 0x2f, 0x20, 0x33, 0x32, 0x29, 0x20
        /*00cd*/ 	.byte	0x25, 0x20, 0x34, 0x29, 0x00
	.type		__unnamed_1,@object
	.size		__unnamed_1,(__unnamed_2 - __unnamed_1)
__unnamed_1:
        /*00d2*/ 	.byte	0x61, 0x75, 0x74, 0x6f, 0x20, 0x63, 0x75, 0x74, 0x65, 0x3a, 0x3a, 0x61, 0x73, 0x5f, 0x70, 0x6f
        /* <DEDUP_REMOVED lines=24> */
        /*0262*/ 	.byte	0x34, 0x30, 0x39, 0x36, 0x3e, 0x3e, 0x3e, 0x3e, 0x5d, 0x00
	.type		__unnamed_2,@object
	.size		__unnamed_2,(.L_2 - __unnamed_2)
__unnamed_2:
        /* <DEDUP_REMOVED lines=42> */
        /*050c*/ 	.byte	0x3e, 0x3e, 0x5d, 0x00
.L_2:


//--------------------- .nv.shared._ZN7cutlass13device_kernelINS_4gemm6kernel13GemmUniversalIN4cute5tupleIJiiiiEEENS1_10collective13CollectiveMmaINS1_46MainloopSm100TmaUmmaWarpSpecializedBlockScaledILi28ELi2ELi2ENS5_IJNS4_1CILi1EEENSA_ILi2EEESB_EEEEENS5_IJNSA_ILi128EEENSA_ILi64EEESG_EEENS5_IJNS_12float_e2m1_tENS_13float_ue4m3_tEEEENS5_IJNS5_IJlSB_lEEENS4_6LayoutINS5_IJNS5_IJNS5_IJNSA_ILi32EEENSA_ILi4EEEEEEiEEENS5_IJNS5_IJNSA_ILi16EEESO_EEEiEEENS5_IJSB_iEEEEEENS5_IJST_NS5_IJNS5_IJNSA_ILi0EEESB_EEENSA_ILi512EEEEEENS5_IJSW_iEEEEEEEEEEESK_S13_NS4_8TiledMMAINS4_8MMA_AtomIJNS4_17SM100_MMA_MXF4_SSISI_SI_fSJ_Li128ELi64ELi16ELNS4_4UMMA5MajorE0ELS18_0ELNS17_7ScaleInE0ELS19_0EEEEEENSM_INS5_IJSB_SB_SB_EEENS5_IJSW_SW_SW_EEEEENS5_IJNS4_10UnderscoreES1F_S1F_EEEEENS5_IJNS4_23SM90_TMA_LOAD_MULTICASTES1I_EEENS5_IJNS4_14ComposedLayoutINS4_7SwizzleILi1ELi4ELi3EEENS4_18smem_ptr_flag_bitsILi4EEENSM_INS5_IJNSA_ILi8EEESG_EEENS5_IJSG_SB_EEEEEEENSM_INS5_IJNS5_IJNS5_IJSP_SB_EEESS_EEESB_NS5_IJSB_SB_EEEEEENS5_IJNS5_IJNS5_IJSS_SY_EEESX_EEESW_NS5_IJSO_SY_EEEEEEEEEEEvNS4_8identityENS5_IJNS4_13SM90_TMA_LOADES25_EEES23_vS24_EENS_8epilogue10collective18CollectiveEpilogueINS28_23Sm100TmaWarpSpecializedILi3ELi2ELi32ELb1ELb0EEEJSH_NS5_IJNSM_ISF_SB_EENSM_ISN_SB_EEEEENS_10bfloat16_tESL_S2G_SL_NS28_6fusion15FusionCallbacksIS2C_NS2H_17LinearCombinationIS2G_fS2G_fLNS_15FloatRoundStyleE2EEESH_S2F_JEEENS4_5SM1004TMEM4LOAD26SM100_TMEM_LOAD_32dp32b32xES25_NS1K_INS1L_ILi2ELi4ELi3EEENS1N_ILi16EEENSM_INS5_IJS1P_SN_EEENS5_IJSN_SB_EEEEEEENS4_39AutoVectorizingCopyWithAssumedAlignmentILi128EEENS4_14SM90_TMA_STOREES2W_S2Y_S2Y_EEEvvEEEEvNT_6ParamsE --------------------------
	.section	.nv.shared._ZN7cutlass13device_kernelINS_4gemm6kernel13GemmUniversalIN4cute5tupleIJiiiiEEENS1_10collective13CollectiveMmaINS1_46MainloopSm100TmaUmmaWarpSpecializedBlockScaledILi28ELi2ELi2ENS5_IJNS4_1CILi1EEENSA_ILi2EEESB_EEEEENS5_IJNSA_ILi128EEENSA_ILi64EEESG_EEENS5_IJNS_12float_e2m1_tENS_13float_ue4m3_tEEEENS5_IJNS5_IJlSB_lEEENS4_6LayoutINS5_IJNS5_IJNS5_IJNSA_ILi32EEENSA_ILi4EEEEEEiEEENS5_IJNS5_IJNSA_ILi16EEESO_EEEiEEENS5_IJSB_iEEEEEENS5_IJST_NS5_IJNS5_IJNSA_ILi0EEESB_EEENSA_ILi512EEEEEENS5_IJSW_iEEEEEEEEEEESK_S13_NS4_8TiledMMAINS4_8MMA_AtomIJNS4_17SM100_MMA_MXF4_SSISI_SI_fSJ_Li128ELi64ELi16ELNS4_4UMMA5MajorE0ELS18_0ELNS17_7ScaleInE0ELS19_0EEEEEENSM_INS5_IJSB_SB_SB_EEENS5_IJSW_SW_SW_EEEEENS5_IJNS4_10UnderscoreES1F_S1F_EEEEENS5_IJNS4_23SM90_TMA_LOAD_MULTICASTES1I_EEENS5_IJNS4_14ComposedLayoutINS4_7SwizzleILi1ELi4ELi3EEENS4_18smem_ptr_flag_bitsILi4EEENSM_INS5_IJNSA_ILi8EEESG_EEENS5_IJSG_SB_EEEEEEENSM_INS5_IJNS5_IJNS5_IJSP_SB_EEESS_EEESB_NS5_IJSB_SB_EEEEEENS5_IJNS5_IJNS5_IJSS_SY_EEESX_EEESW_NS5_IJSO_SY_EEEEEEEEEEEvNS4_8identityENS5_IJNS4_13SM90_TMA_LOADES25_EEES23_vS24_EENS_8epilogue10collective18CollectiveEpilogueINS28_23Sm100TmaWarpSpecializedILi3ELi2ELi32ELb1ELb0EEEJSH_NS5_IJNSM_ISF_SB_EENSM_ISN_SB_EEEEENS_10bfloat16_tESL_S2G_SL_NS28_6fusion15FusionCallbacksIS2C_NS2H_17LinearCombinationIS2G_fS2G_fLNS_15FloatRoundStyleE2EEESH_S2F_JEEENS4_5SM1004TMEM4LOAD26SM100_TMEM_LOAD_32dp32b32xES25_NS1K_INS1L_ILi2ELi4ELi3EEENS1N_ILi16EEENSM_INS5_IJS1P_SN_EEENS5_IJSN_SB_EEEEEEENS4_39AutoVectorizingCopyWithAssumedAlignmentILi128EEENS4_14SM90_TMA_STOREES2W_S2Y_S2Y_EEEvvEEEEvNT_6ParamsE,"aw",@nobits
	.sectionflags	@""
	.align	16
	.zero		1024


//--------------------- .nv.shared.reserved.0     --------------------------
	.section	.nv.shared.reserved.0,"aw",@nobits
	.weak		__nv_reservedSMEM_offset_0_alias
	.size		__nv_reservedSMEM_offset_0_alias, 0, 64
	.other		__nv_reservedSMEM_offset_0_alias,@"STO_CUDA_RESERVED_SHARED STV_DEFAULT"
__nv_reservedSMEM_offset_0_alias:
	.zero		0
.nv.shared.reserved.0:
	.zero		64
	.weak		__nv_reservedSMEM_tcgen05_partition
	.type		__nv_reservedSMEM_tcgen05_partition,@object
	.size		__nv_reservedSMEM_tcgen05_partition,(.L_0 - __nv_reservedSMEM_tcgen05_partition)
__nv_reservedSMEM_tcgen05_partition:
	.zero		32
.L_0:


//--------------------- .nv.global                --------------------------
	.section	.nv.global,"aw",@nobits
.nv.global:
	.type		_ZN40_INTERNAL_1807026d_4_k_cu_ec1590fc_346304cute1_E,@object
	.size		_ZN40_INTERNAL_1807026d_4_k_cu_ec1590fc_346304cute1_E,(_ZN40_INTERNAL_1807026d_4_k_cu_ec1590fc_346304cuda3std3__45__cpo6cbeginE - _ZN40_INTERNAL_1807026d_4_k_cu_ec1590fc_346304cute1_E)
_ZN40_INTERNAL_1807026d_4_k_cu_ec1590fc_346304cute1_E:
	.zero		1
	.type		_ZN40_INTERNAL_1807026d_4_k_cu_ec1590fc_346304cuda3std3__45__cpo6cbeginE,@object
	.size		_ZN40_INTERNAL_1807026d_4_k_cu_ec1590fc_346304cuda3std3__45__cpo6cbeginE,(_ZN40_INTERNAL_1807026d_4_k_cu_ec1590fc_346304cuda3std3__48in_placeE - _ZN40_INTERNAL_1807026d_4_k_cu_ec1590fc_346304cuda3std3__45__cpo6cbeginE)
_ZN40_INTERNAL_1807026d_4_k_cu_ec1590fc_346304cuda3std3__45__cpo6cbeginE:
	.zero		1
	.type		_ZN40_INTERNAL_1807026d_4_k_cu_ec1590fc_346304cuda3std3__48in_placeE,@object
	.size		_ZN40_INTERNAL_1807026d_4_k_cu_ec1590fc_346304cuda3std3__48in_placeE,(_ZN40_INTERNAL_1807026d_4_k_cu_ec1590fc_346304cuda3std6ranges3__45__cpo9iter_moveE - _ZN40_INTERNAL_1807026d_4_k_cu_ec1590fc_346304cuda3std3__48in_placeE)
_ZN40_INTERNAL_1807026d_4_k_cu_ec1590fc_346304cuda3std3__48in_placeE:
	.zero		1
	.type		_ZN40_INTERNAL_1807026d_4_k_cu_ec1590fc_346304cuda3std6ranges3__45__cpo9iter_moveE,@object
	.size		_ZN40_INTERNAL_1807026d_4_k_cu_ec1590fc_346304cuda3std6ranges3__45__cpo9iter_moveE,(_ZN40_INTERNAL_1807026d_4_k_cu_ec1590fc_346304cuda3std3__45__cpo5beginE - _ZN40_INTERNAL_1807026d_4_k_cu_ec1590fc_346304cuda3std6ranges3__45__cpo9iter_moveE)
_ZN40_INTERNAL_1807026d_4_k_cu_ec1590fc_346304cuda3std6ranges3__45__cpo9iter_moveE:
	.zero		1
	.type		_ZN40_INTERNAL_1807026d_4_k_cu_ec1590fc_346304cuda3std3__45__cpo5beginE,@object
	.size		_ZN40_INTERNAL_1807026d_4_k_cu_ec1590fc_346304cuda3std3__45__cpo5beginE,(_ZN40_INTERNAL_1807026d_4_k_cu_ec1590fc_346304cuda3std3__442_GLOBAL__N__1807026d_4_k_cu_ec1590fc_346306ignoreE - _ZN40_INTERNAL_1807026d_4_k_cu_ec1590fc_346304cuda3std3__45__cpo5beginE)
_ZN40_INTERNAL_1807026d_4_k_cu_ec1590fc_346304cuda3std3__45__cpo5beginE:
	.zero		1
	.type		_ZN40_INTERNAL_1807026d_4_k_cu_ec1590fc_346304cuda3std3__442_GLOBAL__N__1807026d_4_k_cu_ec1590fc_346306ignoreE,@object
	.size		_ZN40_INTERNAL_1807026d_4_k_cu_ec1590fc_346304cuda3std3__442_GLOBAL__N__1807026d_4_k_cu_ec1590fc_346306ignoreE,(_ZN40_INTERNAL_1807026d_4_k_cu_ec1590fc_346304cute7productE - _ZN40_INTERNAL_1807026d_4_k_cu_ec1590fc_346304cuda3std3__442_GLOBAL__N__1807026d_4_k_cu_ec1590fc_346306ignoreE)
_ZN40_INTERNAL_1807026d_4_k_cu_ec1590fc_346304cuda3std3__442_GLOBAL__N__1807026d_4_k_cu_ec1590fc_346306ignoreE:
	.zero		1
	.type		_ZN40_INTERNAL_1807026d_4_k_cu_ec1590fc_346304cute7productE,@object
	.size		_ZN40_INTERNAL_1807026d_4_k_cu_ec1590fc_346304cute7productE,(_ZN40_INTERNAL_1807026d_4_k_cu_ec1590fc_346304cuda3std3__45__cpo3endE - _ZN40_INTERNAL_1807026d_4_k_cu_ec1590fc_346304cute7productE)
_ZN40_INTERNAL_1807026d_4_k_cu_ec1590fc_346304cute7productE:
	.zero		1
	.type		_ZN40_INTERNAL_1807026d_4_k_cu_ec1590fc_346304cuda3std3__45__cpo3endE,@object
	.size		_ZN40_INTERNAL_1807026d_4_k_cu_ec1590fc_346304cuda3std3__45__cpo3endE,(_ZN40_INTERNAL_1807026d_4_k_cu_ec1590fc_346304cuda3std3__419piecewise_constructE - _ZN40_INTERNAL_1807026d_4_k_cu_ec1590fc_346304cuda3std3__45__cpo3endE)
_ZN40_INTERNAL_1807026d_4_k_cu_ec1590fc_346304cuda3std3__45__cpo3endE:
	.zero		1
	.type		_ZN40_INTERNAL_1807026d_4_k_cu_ec1590fc_346304cuda3std3__419piecewise_constructE,@object
	.size		_ZN40_INTERNAL_1807026d_4_k_cu_ec1590fc_346304cuda3std3__419piecewise_constructE,(_ZN40_INTERNAL_1807026d_4_k_cu_ec1590fc_346304cuda3std3__45__cpo4cendE - _ZN40_INTERNAL_1807026d_4_k_cu_ec1590fc_346304cuda3std3__419piecewise_constructE)
_ZN40_INTERNAL_1807026d_4_k_cu_ec1590fc_346304cuda3std3__419piecewise_constructE:
	.zero		1
	.type		_ZN40_INTERNAL_1807026d_4_k_cu_ec1590fc_346304cuda3std3__45__cpo4cendE,@object
	.size		_ZN40_INTERNAL_1807026d_4_k_cu_ec1590fc_346304cuda3std3__45__cpo4cendE,(_ZN40_INTERNAL_1807026d_4_k_cu_ec1590fc_346304cuda3std6ranges3__45__cpo4swapE - _ZN40_INTERNAL_1807026d_4_k_cu_ec1590fc_346304cuda3std3__45__cpo4cendE)
_ZN40_INTERNAL_1807026d_4_k_cu_ec1590fc_346304cuda3std3__45__cpo4cendE:
	.zero		1
	.type		_ZN40_INTERNAL_1807026d_4_k_cu_ec1590fc_346304cuda3std6ranges3__45__cpo4swapE,@object
	.size		_ZN40_INTERNAL_1807026d_4_k_cu_ec1590fc_346304cuda3std6ranges3__45__cpo4swapE,(.L_10 - _ZN40_INTERNAL_1807026d_4_k_cu_ec1590fc_346304cuda3std6ranges3__45__cpo4swapE)
_ZN40_INTERNAL_1807026d_4_k_cu_ec1590fc_346304cuda3std6ranges3__45__cpo4swapE:
	.zero		1
.L_10:


//--------------------- .nv.constant0._ZN7cutlass13device_kernelINS_4gemm6kernel13GemmUniversalIN4cute5tupleIJiiiiEEENS1_10collective13CollectiveMmaINS1_46MainloopSm100TmaUmmaWarpSpecializedBlockScaledILi28ELi2ELi2ENS5_IJNS4_1CILi1EEENSA_ILi2EEESB_EEEEENS5_IJNSA_ILi128EEENSA_ILi64EEESG_EEENS5_IJNS_12float_e2m1_tENS_13float_ue4m3_tEEEENS5_IJNS5_IJlSB_lEEENS4_6LayoutINS5_IJNS5_IJNS5_IJNSA_ILi32EEENSA_ILi4EEEEEEiEEENS5_IJNS5_IJNSA_ILi16EEESO_EEEiEEENS5_IJSB_iEEEEEENS5_IJST_NS5_IJNS5_IJNSA_ILi0EEESB_EEENSA_ILi512EEEEEENS5_IJSW_iEEEEEEEEEEESK_S13_NS4_8TiledMMAINS4_8MMA_AtomIJNS4_17SM100_MMA_MXF4_SSISI_SI_fSJ_Li128ELi64ELi16ELNS4_4UMMA5MajorE0ELS18_0ELNS17_7ScaleInE0ELS19_0EEEEEENSM_INS5_IJSB_SB_SB_EEENS5_IJSW_SW_SW_EEEEENS5_IJNS4_10UnderscoreES1F_S1F_EEEEENS5_IJNS4_23SM90_TMA_LOAD_MULTICASTES1I_EEENS5_IJNS4_14ComposedLayoutINS4_7SwizzleILi1ELi4ELi3EEENS4_18smem_ptr_flag_bitsILi4EEENSM_INS5_IJNSA_ILi8EEESG_EEENS5_IJSG_SB_EEEEEEENSM_INS5_IJNS5_IJNS5_IJSP_SB_EEESS_EEESB_NS5_IJSB_SB_EEEEEENS5_IJNS5_IJNS5_IJSS_SY_EEESX_EEESW_NS5_IJSO_SY_EEEEEEEEEEEvNS4_8identityENS5_IJNS4_13SM90_TMA_LOADES25_EEES23_vS24_EENS_8epilogue10collective18CollectiveEpilogueINS28_23Sm100TmaWarpSpecializedILi3ELi2ELi32ELb1ELb0EEEJSH_NS5_IJNSM_ISF_SB_EENSM_ISN_SB_EEEEENS_10bfloat16_tESL_S2G_SL_NS28_6fusion15FusionCallbacksIS2C_NS2H_17LinearCombinationIS2G_fS2G_fLNS_15FloatRoundStyleE2EEESH_S2F_JEEENS4_5SM1004TMEM4LOAD26SM100_TMEM_LOAD_32dp32b32xES25_NS1K_INS1L_ILi2ELi4ELi3EEENS1N_ILi16EEENSM_INS5_IJS1P_SN_EEENS5_IJSN_SB_EEEEEEENS4_39AutoVectorizingCopyWithAssumedAlignmentILi128EEENS4_14SM90_TMA_STOREES2W_S2Y_S2Y_EEEvvEEEEvNT_6ParamsE --------------------------
	.section	.nv.constant0._ZN7cutlass13device_kernelINS_4gemm6kernel13GemmUniversalIN4cute5tupleIJiiiiEEENS1_10collective13CollectiveMmaINS1_46MainloopSm100TmaUmmaWarpSpecializedBlockScaledILi28ELi2ELi2ENS5_IJNS4_1CILi1EEENSA_ILi2EEESB_EEEEENS5_IJNSA_ILi128EEENSA_ILi64EEESG_EEENS5_IJNS_12float_e2m1_tENS_13float_ue4m3_tEEEENS5_IJNS5_IJlSB_lEEENS4_6LayoutINS5_IJNS5_IJNS5_IJNSA_ILi32EEENSA_ILi4EEEEEEiEEENS5_IJNS5_IJNSA_ILi16EEESO_EEEiEEENS5_IJSB_iEEEEEENS5_IJST_NS5_IJNS5_IJNSA_ILi0EEESB_EEENSA_ILi512EEEEEENS5_IJSW_iEEEEEEEEEEESK_S13_NS4_8TiledMMAINS4_8MMA_AtomIJNS4_17SM100_MMA_MXF4_SSISI_SI_fSJ_Li128ELi64ELi16ELNS4_4UMMA5MajorE0ELS18_0ELNS17_7ScaleInE0ELS19_0EEEEEENSM_INS5_IJSB_SB_SB_EEENS5_IJSW_SW_SW_EEEEENS5_IJNS4_10UnderscoreES1F_S1F_EEEEENS5_IJNS4_23SM90_TMA_LOAD_MULTICASTES1I_EEENS5_IJNS4_14ComposedLayoutINS4_7SwizzleILi1ELi4ELi3EEENS4_18smem_ptr_flag_bitsILi4EEENSM_INS5_IJNSA_ILi8EEESG_EEENS5_IJSG_SB_EEEEEEENSM_INS5_IJNS5_IJNS5_IJSP_SB_EEESS_EEESB_NS5_IJSB_SB_EEEEEENS5_IJNS5_IJNS5_IJSS_SY_EEESX_EEESW_NS5_IJSO_SY_EEEEEEEEEEEvNS4_8identityENS5_IJNS4_13SM90_TMA_LOADES25_EEES23_vS24_EENS_8epilogue10collective18CollectiveEpilogueINS28_23Sm100TmaWarpSpecializedILi3ELi2ELi32ELb1ELb0EEEJSH_NS5_IJNSM_ISF_SB_EENSM_ISN_SB_EEEEENS_10bfloat16_tESL_S2G_SL_NS28_6fusion15FusionCallbacksIS2C_NS2H_17LinearCombinationIS2G_fS2G_fLNS_15FloatRoundStyleE2EEESH_S2F_JEEENS4_5SM1004TMEM4LOAD26SM100_TMEM_LOAD_32dp32b32xES25_NS1K_INS1L_ILi2ELi4ELi3EEENS1N_ILi16EEENSM_INS5_IJS1P_SN_EEENS5_IJSN_SB_EEEEEEENS4_39AutoVectorizingCopyWithAssumedAlignmentILi128EEENS4_14SM90_TMA_STOREES2W_S2Y_S2Y_EEEvvEEEEvNT_6ParamsE,"a",@progbits
	.sectionflags	@""
	.align	4
.nv.constant0._ZN7cutlass13device_kernelINS_4gemm6kernel13GemmUniversalIN4cute5tupleIJiiiiEEENS1_10collective13CollectiveMmaINS1_46MainloopSm100TmaUmmaWarpSpecializedBlockScaledILi28ELi2ELi2ENS5_IJNS4_1CILi1EEENSA_ILi2EEESB_EEEEENS5_IJNSA_ILi128EEENSA_ILi64EEESG_EEENS5_IJNS_12float_e2m1_tENS_13float_ue4m3_tEEEENS5_IJNS5_IJlSB_lEEENS4_6LayoutINS5_IJNS5_IJNS5_IJNSA_ILi32EEENSA_ILi4EEEEEEiEEENS5_IJNS5_IJNSA_ILi16EEESO_EEEiEEENS5_IJSB_iEEEEEENS5_IJST_NS5_IJNS5_IJNSA_ILi0EEESB_EEENSA_ILi512EEEEEENS5_IJSW_iEEEEEEEEEEESK_S13_NS4_8TiledMMAINS4_8MMA_AtomIJNS4_17SM100_MMA_MXF4_SSISI_SI_fSJ_Li128ELi64ELi16ELNS4_4UMMA5MajorE0ELS18_0ELNS17_7ScaleInE0ELS19_0EEEEEENSM_INS5_IJSB_SB_SB_EEENS5_IJSW_SW_SW_EEEEENS5_IJNS4_10UnderscoreES1F_S1F_EEEEENS5_IJNS4_23SM90_TMA_LOAD_MULTICASTES1I_EEENS5_IJNS4_14ComposedLayoutINS4_7SwizzleILi1ELi4ELi3EEENS4_18smem_ptr_flag_bitsILi4EEENSM_INS5_IJNSA_ILi8EEESG_EEENS5_IJSG_SB_EEEEEEENSM_INS5_IJNS5_IJNS5_IJSP_SB_EEESS_EEESB_NS5_IJSB_SB_EEEEEENS5_IJNS5_IJNS5_IJSS_SY_EEESX_EEESW_NS5_IJSO_SY_EEEEEEEEEEEvNS4_8identityENS5_IJNS4_13SM90_TMA_LOADES25_EEES23_vS24_EENS_8epilogue10collective18CollectiveEpilogueINS28_23Sm100TmaWarpSpecializedILi3ELi2ELi32ELb1ELb0EEEJSH_NS5_IJNSM_ISF_SB_EENSM_ISN_SB_EEEEENS_10bfloat16_tESL_S2G_SL_NS28_6fusion15FusionCallbacksIS2C_NS2H_17LinearCombinationIS2G_fS2G_fLNS_15FloatRoundStyleE2EEESH_S2F_JEEENS4_5SM1004TMEM4LOAD26SM100_TMEM_LOAD_32dp32b32xES25_NS1K_INS1L_ILi2ELi4ELi3EEENS1N_ILi16EEENSM_INS5_IJS1P_SN_EEENS5_IJSN_SB_EEEEEEENS4_39AutoVectorizingCopyWithAssumedAlignmentILi128EEENS4_14SM90_TMA_STOREES2W_S2Y_S2Y_EEEvvEEEEvNT_6ParamsE:
	.zero		3968


//--------------------- SYMBOLS --------------------------

	.type		.nv.reservedSmem.offset0,@object
	.size		.nv.reservedSmem.offset0,0x4
	.type		.nv.reservedSmem.cap,@object
	.size		.nv.reservedSmem.cap,0x4
	.type		__assertfail,@function
